// auto-generated by cutlass_sweep.gemm — config: {"arch": "sm_90", "cluster_m": 1, "cluster_n": 1, "dtype": "fp16", "stages": 3, "tile_k": 128, "tile_m": 128, "tile_n": 256}
#include "cutlass/cutlass.h"
#include "cutlass/gemm/collective/collective_builder.hpp"
#include "cutlass/gemm/device/gemm_universal_adapter.h"
#include "cutlass/gemm/kernel/gemm_universal.hpp"
#include "cutlass/epilogue/collective/collective_builder.hpp"

using ElemA = cutlass::half_t;
using ElemB = cutlass::half_t;
using ElemCD = cutlass::half_t;
using Acc  = float;
using TileShape    = cute::Shape<cute::_128, cute::_256, cute::_128>;
using ClusterShape = cute::Shape<cute::_1, cute::_1, cute::_1>;

using CollectiveEpilogue = typename cutlass::epilogue::collective::CollectiveBuilder<
    cutlass::arch::Sm90, cutlass::arch::OpClassTensorOp,
    TileShape, ClusterShape,
    cutlass::epilogue::collective::EpilogueTileAuto,
    Acc, Acc,
    ElemCD, cutlass::layout::RowMajor, 128 / cutlass::sizeof_bits<ElemCD>::value,
    ElemCD, cutlass::layout::RowMajor, 128 / cutlass::sizeof_bits<ElemCD>::value,
    cutlass::epilogue::collective::EpilogueScheduleAuto
  >::CollectiveOp;

using CollectiveMainloop = typename cutlass::gemm::collective::CollectiveBuilder<
    cutlass::arch::Sm90, cutlass::arch::OpClassTensorOp,
    ElemA, cutlass::layout::RowMajor, 128 / cutlass::sizeof_bits<ElemA>::value,
    ElemB, cutlass::layout::ColumnMajor, 128 / cutlass::sizeof_bits<ElemB>::value,
    Acc,
    TileShape, ClusterShape,
    cutlass::gemm::collective::StageCount<3>,
    cutlass::gemm::collective::KernelScheduleAuto
  >::CollectiveOp;

using GemmKernel = cutlass::gemm::kernel::GemmUniversal<
    cute::Shape<int,int,int,int>,
    CollectiveMainloop,
    CollectiveEpilogue
>;
using Gemm = cutlass::gemm::device::GemmUniversalAdapter<GemmKernel>;

// Force the device kernel symbol into the cubin without needing a host main.
auto* _anchor = &cutlass::device_kernel<GemmKernel>;


// ===== COMPILED SASS (sm_90a) =====

	.target	sm_90a

	.elftype	@"ET_EXEC"


//--------------------- .note.nv.tkinfo           --------------------------
	.section	.note.nv.tkinfo,"",@"SHT_NOTE"
	.sectionflags	@"SHF_NOTE_NV_TKINFO"
	.tkinfo
        /*0018*/ 	.word	0x00000002
        /*0030*/ 	.string	""
        /*0030*/ 	.string	"ptxas"
        /*0030*/ 	.string	"Cuda compilation tools, release 13.0, V13.0.88"
        /*0030*/ 	.string	"Build cuda_13.0.r13.0/compiler.36424714_0"
        /*0030*/ 	.string	"-arch sm_90a -m 64 "



//--------------------- .note.nv.cuinfo           --------------------------
	.section	.note.nv.cuinfo,"",@"SHT_NOTE"
	.sectionflags	@"SHF_NOTE_NV_CUINFO"
        /*0018*/ 	.short	0x0002
        /*001a*/ 	.short	0x005a
        /*001c*/ 	.short	0x0082
	.zero		2


//--------------------- .nv.info                  --------------------------
	.section	.nv.info,"",@"SHT_CUDA_INFO"
	.align	4


	//----- nvinfo : EIATTR_REGCOUNT
	.align		4
        /*0000*/ 	.byte	0x04, 0x2f
        /*0002*/ 	.short	(.L_15 - .L_14)
	.align		4
.L_14:
        /*0004*/ 	.word	index@(_ZN7cutlass13device_kernelINS_4gemm6kernel13GemmUniversalIN4cute5tupleIJiiiiEEENS1_10collective13CollectiveMmaINS1_34MainloopSm90TmaGmmaWarpSpecializedILi3ENS5_IJNS4_1CILi1EEESB_SB_EEENS1_35KernelTmaWarpSpecializedCooperativeEEENS5_IJNSA_ILi128EEENSA_ILi256EEESF_EEENS_6half_tENS5_IJlSB_lEEESI_SJ_NS4_8TiledMMAINS4_8MMA_AtomIJNS4_4SM904GMMA26MMA_64x256x16_F32F16F16_SSILNSN_5MajorE0ELSP_0ELNSN_7ScaleInE1ELSQ_1EEEEEENS4_6LayoutINS5_IJNSA_ILi2EEESB_SB_EEENS5_IJSB_NSA_ILi0EEESW_EEEEENS5_IJNS4_10UnderscoreESZ_SZ_EEEEENS4_13SM90_TMA_LOADENS4_14ComposedLayoutINS4_7SwizzleILi3ELi4ELi3EEENS4_18smem_ptr_flag_bitsILi16EEENST_INS5_IJNSA_ILi8EEENSA_ILi64EEEEEENS5_IJS19_SB_EEEEEEEvNS4_8identityES12_S1D_vS1E_EENS_8epilogue10collective6detail29Sm90TmaWarpSpecializedAdapterINS1H_15DefaultEpilogueISI_SJ_SJ_NS1G_6thread17LinearCombinationISI_Li1EffLNS1L_9ScaleType4KindE0ELNS_15FloatRoundStyleE2ESI_EENS1_15EpilogueDefaultEEEEEvvEEEEvNT_6ParamsE)
        /*0008*/ 	.word	0x000000a8


	//----- nvinfo : EIATTR_FRAME_SIZE
	.align		4
.L_15:
        /*000c*/ 	.byte	0x04, 0x11
        /*000e*/ 	.short	(.L_17 - .L_16)
	.align		4
.L_16:
        /*0010*/ 	.word	index@(_ZN7cutlass13device_kernelINS_4gemm6kernel13GemmUniversalIN4cute5tupleIJiiiiEEENS1_10collective13CollectiveMmaINS1_34MainloopSm90TmaGmmaWarpSpecializedILi3ENS5_IJNS4_1CILi1EEESB_SB_EEENS1_35KernelTmaWarpSpecializedCooperativeEEENS5_IJNSA_ILi128EEENSA_ILi256EEESF_EEENS_6half_tENS5_IJlSB_lEEESI_SJ_NS4_8TiledMMAINS4_8MMA_AtomIJNS4_4SM904GMMA26MMA_64x256x16_F32F16F16_SSILNSN_5MajorE0ELSP_0ELNSN_7ScaleInE1ELSQ_1EEEEEENS4_6LayoutINS5_IJNSA_ILi2EEESB_SB_EEENS5_IJSB_NSA_ILi0EEESW_EEEEENS5_IJNS4_10UnderscoreESZ_SZ_EEEEENS4_13SM90_TMA_LOADENS4_14ComposedLayoutINS4_7SwizzleILi3ELi4ELi3EEENS4_18smem_ptr_flag_bitsILi16EEENST_INS5_IJNSA_ILi8EEENSA_ILi64EEEEEENS5_IJS19_SB_EEEEEEEvNS4_8identityES12_S1D_vS1E_EENS_8epilogue10collective6detail29Sm90TmaWarpSpecializedAdapterINS1H_15DefaultEpilogueISI_SJ_SJ_NS1G_6thread17LinearCombinationISI_Li1EffLNS1L_9ScaleType4KindE0ELNS_15FloatRoundStyleE2ESI_EENS1_15EpilogueDefaultEEEEEvvEEEEvNT_6ParamsE)
        /*0014*/ 	.word	0x00000000


	//----- nvinfo : EIATTR_MIN_STACK_SIZE
	.align		4
.L_17:
        /*0018*/ 	.byte	0x04, 0x12
        /*001a*/ 	.short	(.L_19 - .L_18)
	.align		4
.L_18:
        /*001c*/ 	.word	index@(_ZN7cutlass13device_kernelINS_4gemm6kernel13GemmUniversalIN4cute5tupleIJiiiiEEENS1_10collective13CollectiveMmaINS1_34MainloopSm90TmaGmmaWarpSpecializedILi3ENS5_IJNS4_1CILi1EEESB_SB_EEENS1_35KernelTmaWarpSpecializedCooperativeEEENS5_IJNSA_ILi128EEENSA_ILi256EEESF_EEENS_6half_tENS5_IJlSB_lEEESI_SJ_NS4_8TiledMMAINS4_8MMA_AtomIJNS4_4SM904GMMA26MMA_64x256x16_F32F16F16_SSILNSN_5MajorE0ELSP_0ELNSN_7ScaleInE1ELSQ_1EEEEEENS4_6LayoutINS5_IJNSA_ILi2EEESB_SB_EEENS5_IJSB_NSA_ILi0EEESW_EEEEENS5_IJNS4_10UnderscoreESZ_SZ_EEEEENS4_13SM90_TMA_LOADENS4_14ComposedLayoutINS4_7SwizzleILi3ELi4ELi3EEENS4_18smem_ptr_flag_bitsILi16EEENST_INS5_IJNSA_ILi8EEENSA_ILi64EEEEEENS5_IJS19_SB_EEEEEEEvNS4_8identityES12_S1D_vS1E_EENS_8epilogue10collective6detail29Sm90TmaWarpSpecializedAdapterINS1H_15DefaultEpilogueISI_SJ_SJ_NS1G_6thread17LinearCombinationISI_Li1EffLNS1L_9ScaleType4KindE0ELNS_15FloatRoundStyleE2ESI_EENS1_15EpilogueDefaultEEEEEvvEEEEvNT_6ParamsE)
        /*0020*/ 	.word	0x00000000
.L_19:


//--------------------- .nv.compat                --------------------------
	.section	.nv.compat,"",@"SHT_CUDA_COMPAT_INFO"
	.align	4
        /*0000*/ 	.byte	0x02, 0x09, 0x01, 0x00, 0x02, 0x02, 0x04, 0x00, 0x02, 0x05, 0x05, 0x00, 0x03, 0x07, 0x01, 0x01
        /*0010*/ 	.byte	0x02, 0x03, 0x01, 0x00, 0x02, 0x06, 0x01, 0x00, 0x04, 0x0b, 0x08, 0x00, 0x00, 0x00, 0x00, 0x00
        /*0020*/ 	.byte	0x00, 0x00, 0x00, 0x00


//--------------------- .nv.info._ZN7cutlass13device_kernelINS_4gemm6kernel13GemmUniversalIN4cute5tupleIJiiiiEEENS1_10collective13CollectiveMmaINS1_34MainloopSm90TmaGmmaWarpSpecializedILi3ENS5_IJNS4_1CILi1EEESB_SB_EEENS1_35KernelTmaWarpSpecializedCooperativeEEENS5_IJNSA_ILi128EEENSA_ILi256EEESF_EEENS_6half_tENS5_IJlSB_lEEESI_SJ_NS4_8TiledMMAINS4_8MMA_AtomIJNS4_4SM904GMMA26MMA_64x256x16_F32F16F16_SSILNSN_5MajorE0ELSP_0ELNSN_7ScaleInE1ELSQ_1EEEEEENS4_6LayoutINS5_IJNSA_ILi2EEESB_SB_EEENS5_IJSB_NSA_ILi0EEESW_EEEEENS5_IJNS4_10UnderscoreESZ_SZ_EEEEENS4_13SM90_TMA_LOADENS4_14ComposedLayoutINS4_7SwizzleILi3ELi4ELi3EEENS4_18smem_ptr_flag_bitsILi16EEENST_INS5_IJNSA_ILi8EEENSA_ILi64EEEEEENS5_IJS19_SB_EEEEEEEvNS4_8identityES12_S1D_vS1E_EENS_8epilogue10collective6detail29Sm90TmaWarpSpecializedAdapterINS1H_15DefaultEpilogueISI_SJ_SJ_NS1G_6thread17LinearCombinationISI_Li1EffLNS1L_9ScaleType4KindE0ELNS_15FloatRoundStyleE2ESI_EENS1_15EpilogueDefaultEEEEEvvEEEEvNT_6ParamsE --------------------------
	.section	.nv.info._ZN7cutlass13device_kernelINS_4gemm6kernel13GemmUniversalIN4cute5tupleIJiiiiEEENS1_10collective13CollectiveMmaINS1_34MainloopSm90TmaGmmaWarpSpecializedILi3ENS5_IJNS4_1CILi1EEESB_SB_EEENS1_35KernelTmaWarpSpecializedCooperativeEEENS5_IJNSA_ILi128EEENSA_ILi256EEESF_EEENS_6half_tENS5_IJlSB_lEEESI_SJ_NS4_8TiledMMAINS4_8MMA_AtomIJNS4_4SM904GMMA26MMA_64x256x16_F32F16F16_SSILNSN_5MajorE0ELSP_0ELNSN_7ScaleInE1ELSQ_1EEEEEENS4_6LayoutINS5_IJNSA_ILi2EEESB_SB_EEENS5_IJSB_NSA_ILi0EEESW_EEEEENS5_IJNS4_10UnderscoreESZ_SZ_EEEEENS4_13SM90_TMA_LOADENS4_14ComposedLayoutINS4_7SwizzleILi3ELi4ELi3EEENS4_18smem_ptr_flag_bitsILi16EEENST_INS5_IJNSA_ILi8EEENSA_ILi64EEEEEENS5_IJS19_SB_EEEEEEEvNS4_8identityES12_S1D_vS1E_EENS_8epilogue10collective6detail29Sm90TmaWarpSpecializedAdapterINS1H_15DefaultEpilogueISI_SJ_SJ_NS1G_6thread17LinearCombinationISI_Li1EffLNS1L_9ScaleType4KindE0ELNS_15FloatRoundStyleE2ESI_EENS1_15EpilogueDefaultEEEEEvvEEEEvNT_6ParamsE,"",@"SHT_CUDA_INFO"
	.sectionflags	@""
	.align	4


	//----- nvinfo : EIATTR_CUDA_API_VERSION
	.align		4
        /*0000*/ 	.byte	0x04, 0x37
        /*0002*/ 	.short	(.L_21 - .L_20)
.L_20:
        /*0004*/ 	.word	0x00000082


	//----- nvinfo : EIATTR_KPARAM_INFO
	.align		4
.L_21:
        /*0008*/ 	.byte	0x04, 0x17
        /*000a*/ 	.short	(.L_23 - .L_22)
.L_22:
        /*000c*/ 	.word	0x00000000
        /*0010*/ 	.short	0x0000
        /*0012*/ 	.short	0x0070
        /*0014*/ 	.byte	0x00, 0xf0, 0x01, 0x10


	//----- nvinfo : EIATTR_SPARSE_MMA_MASK
	.align		4
.L_23:
        /*0018*/ 	.byte	0x03, 0x50
        /*001a*/ 	.short	0x0000


	//----- nvinfo : EIATTR_MAXREG_COUNT
	.align		4
        /*001c*/ 	.byte	0x03, 0x1b
        /*001e*/ 	.short	0x00a8


	//----- nvinfo : EIATTR_NUM_BARRIERS
	.align		4
        /*0020*/ 	.byte	0x02, 0x4c
        /*0022*/ 	.byte	0x01
	.zero		1


	//----- nvinfo : EIATTR_EXTERNS
	.align		4
        /*0024*/ 	.byte	0x04, 0x0f
        /*0026*/ 	.short	(.L_25 - .L_24)


	//   ....[0]....
	.align		4
.L_24:
        /*0028*/ 	.word	index@(__assertfail)


	//----- nvinfo : EIATTR_MERCURY_ISA_VERSION
	.align		4
.L_25:
        /*002c*/ 	.byte	0x03, 0x5f
        /*002e*/ 	.short	0x0101


	//----- nvinfo : EIATTR_INT_WARP_WIDE_INSTR_OFFSETS
	.align		4
        /*0030*/ 	.byte	0x04, 0x31
        /*0032*/ 	.short	(.L_27 - .L_26)


	//   ....[0]....
.L_26:
        /*0034*/ 	.word	0x00000390


	//   ....[1]....
        /*0038*/ 	.word	0x000003c0


	//   ....[2]....
        /*003c*/ 	.word	0x000004a0


	//----- nvinfo : EIATTR_COOP_GROUP_MASK_REGIDS
	.align		4
.L_27:
        /*0040*/ 	.byte	0x04, 0x29
        /*0042*/ 	.short	(.L_29 - .L_28)


	//   ....[0]....
.L_28:
        /*0044*/ 	.word	0xffffffff


	//   ....[1]....
        /*0048*/ 	.word	0xffffffff


	//   ....[2]....
        /*004c*/ 	.word	0xffffffff


	//   ....[3]....
        /*0050*/ 	.word	0xffffffff


	//   ....[4]....
        /*0054*/ 	.word	0xffffffff


	//----- nvinfo : EIATTR_COOP_GROUP_INSTR_OFFSETS
	.align		4
.L_29:
        /*0058*/ 	.byte	0x04, 0x28
        /*005a*/ 	.short	(.L_31 - .L_30)


	//   ....[0]....
.L_30:
        /*005c*/ 	.word	0x00000060


	//   ....[1]....
        /*0060*/ 	.word	0x00000070


	//   ....[2]....
        /*0064*/ 	.word	0x00000130


	//   ....[3]....
        /*0068*/ 	.word	0x000002a0


	//   ....[4]....
        /*006c*/ 	.word	0x00000f50


	//----- nvinfo : EIATTR_REG_RECONFIG
	.align		4
.L_31:
        /*0070*/ 	.byte	0x01, 0x54
	.zero		2


	//----- nvinfo : EIATTR_SYSCALL_OFFSETS
	.align		4
        /*0074*/ 	.byte	0x04, 0x46
        /*0076*/ 	.short	(.L_33 - .L_32)


	//   ....[0]....
.L_32:
        /*0078*/ 	.word	0x00001110


	//----- nvinfo : EIATTR_MBARRIER_INSTR_OFFSETS
	.align		4
.L_33:
        /*007c*/ 	.byte	0x04, 0x39
        /*007e*/ 	.short	(.L_35 - .L_34)


	//   ....[0]....
.L_34:
        /*0080*/ 	.word	0x00000230
        /*0084*/ 	.word	0x000000ff
        /*0088*/ 	.word	0x00000000
        /*008c*/ 	.short	0x0100
        /*008e*/ 	.byte	0x08
	.zero		1


	//   ....[1]....
        /*0090*/ 	.word	0x00000240
        /*0094*/ 	.word	0x000000ff
        /*0098*/ 	.word	0x00000018
        /*009c*/ 	.short	0x0100
        /*009e*/ 	.byte	0x08
	.zero		1


	//   ....[2]....
        /*00a0*/ 	.word	0x00000250
        /*00a4*/ 	.word	0x000000ff
        /*00a8*/ 	.word	0x00000008
        /*00ac*/ 	.short	0x0100
        /*00ae*/ 	.byte	0x08
	.zero		1


	//   ....[3]....
        /*00b0*/ 	.word	0x00000260
        /*00b4*/ 	.word	0x000000ff
        /*00b8*/ 	.word	0x00000020
        /*00bc*/ 	.short	0x0100
        /*00be*/ 	.byte	0x08
	.zero		1


	//   ....[4]....
        /*00c0*/ 	.word	0x00000270
        /*00c4*/ 	.word	0x000000ff
        /*00c8*/ 	.word	0x00000010
        /*00cc*/ 	.short	0x0100
        /*00ce*/ 	.byte	0x08
	.zero		1


	//   ....[5]....
        /*00d0*/ 	.word	0x00000280
        /*00d4*/ 	.word	0x000000ff
        /*00d8*/ 	.word	0x00000028
        /*00dc*/ 	.short	0x0100
        /*00de*/ 	.byte	0x08
	.zero		1


	//   ....[6]....
        /*00e0*/ 	.word	0x00000510
        /*00e4*/ 	.word	0x000000ff
        /*00e8*/ 	.word	0x00000040
        /*00ec*/ 	.short	0x0100
        /*00ee*/ 	.byte	0x06
	.zero		1


	//   ....[7]....
        /*00f0*/ 	.word	0x00000570
        /*00f4*/ 	.word	0x000000ff
        /*00f8*/ 	.word	0x00000048
        /*00fc*/ 	.short	0x0100
        /*00fe*/ 	.byte	0x06
	.zero		1


	//   ....[8]....
        /*0100*/ 	.word	0x00001190
        /*0104*/ 	.word	0x00000003
        /*0108*/ 	.word	0x00000000
        /*010c*/ 	.short	0x010a
        /*010e*/ 	.byte	0x3f
	.zero		1


	//   ....[9]....
        /*0110*/ 	.word	0x000011d0
        /*0114*/ 	.word	0x00000003
        /*0118*/ 	.word	0x00000000
        /*011c*/ 	.short	0x010a
        /*011e*/ 	.byte	0x3f
	.zero		1


	//   ....[10]....
        /*0120*/ 	.word	0x000017a0
        /*0124*/ 	.word	0x000000ff
        /*0128*/ 	.word	0x00000000
        /*012c*/ 	.short	0x010a
        /*012e*/ 	.byte	0x09
	.zero		1


	//   ....[11]....
        /*0130*/ 	.word	0x000017e0
        /*0134*/ 	.word	0x000000ff
        /*0138*/ 	.word	0x00000000
        /*013c*/ 	.short	0x010a
        /*013e*/ 	.byte	0x09
	.zero		1


	//   ....[12]....
        /*0140*/ 	.word	0x00001c70
        /*0144*/ 	.word	0x000000ff
        /*0148*/ 	.word	0x00000000
        /*014c*/ 	.short	0x0101
        /*014e*/ 	.byte	0x08
	.zero		1


	//   ....[13]....
        /*0150*/ 	.word	0x00001e70
        /*0154*/ 	.word	0x000000ff
        /*0158*/ 	.word	0x00000000
        /*015c*/ 	.short	0x0101
        /*015e*/ 	.byte	0x06
	.zero		1


	//   ....[14]....
        /*0160*/ 	.word	0x0000ace0
        /*0164*/ 	.word	0x0000000e
        /*0168*/ 	.word	0x00000018
        /*016c*/ 	.short	0x010a
        /*016e*/ 	.byte	0x3f
	.zero		1


	//   ....[15]....
        /*0170*/ 	.word	0x0000b120
        /*0174*/ 	.word	0x00000006
        /*0178*/ 	.word	0x00000048
        /*017c*/ 	.short	0x0101
        /*017e*/ 	.byte	0x3f
	.zero		1


	//   ....[16]....
        /*0180*/ 	.word	0x0000b850
        /*0184*/ 	.word	0x00000007
        /*0188*/ 	.word	0x00000000
        /*018c*/ 	.short	0x010a
        /*018e*/ 	.byte	0x3f
	.zero		1


	//   ....[17]....
        /*0190*/ 	.word	0x0000b8d0
        /*0194*/ 	.word	0x00000009
        /*0198*/ 	.word	0x00000000
        /*019c*/ 	.short	0x010a
        /*019e*/ 	.byte	0x3f
	.zero		1


	//   ....[18]....
        /*01a0*/ 	.word	0x0000b960
        /*01a4*/ 	.word	0x00000003
        /*01a8*/ 	.word	0x00000000
        /*01ac*/ 	.short	0x010a
        /*01ae*/ 	.byte	0x3f
	.zero		1


	//   ....[19]....
        /*01b0*/ 	.word	0x0000b9c0
        /*01b4*/ 	.word	0x00000003
        /*01b8*/ 	.word	0x00000000
        /*01bc*/ 	.short	0x010a
        /*01be*/ 	.byte	0x3f
	.zero		1


	//   ....[20]....
        /*01c0*/ 	.word	0x0000ba20
        /*01c4*/ 	.word	0x00000004
        /*01c8*/ 	.word	0x00000000
        /*01cc*/ 	.short	0x010a
        /*01ce*/ 	.byte	0x3f
	.zero		1


	//   ....[21]....
        /*01d0*/ 	.word	0x0000baf0
        /*01d4*/ 	.word	0x0000000e
        /*01d8*/ 	.word	0x00000018
        /*01dc*/ 	.short	0x010a
        /*01de*/ 	.byte	0x3f
	.zero		1


	//   ....[22]....
        /*01e0*/ 	.word	0x0000bbc0
        /*01e4*/ 	.word	0x00000007
        /*01e8*/ 	.word	0x00000000
        /*01ec*/ 	.short	0x010a
        /*01ee*/ 	.byte	0x3f
	.zero		1


	//   ....[23]....
        /*01f0*/ 	.word	0x0000bc10
        /*01f4*/ 	.word	0x00000009
        /*01f8*/ 	.word	0x00000000
        /*01fc*/ 	.short	0x010a
        /*01fe*/ 	.byte	0x3f
	.zero		1


	//----- nvinfo : EIATTR_NUM_MBARRIERS
	.align		4
.L_35:
        /*0200*/ 	.byte	0x03, 0x38
        /*0202*/ 	.short	0x0008


	//----- nvinfo : EIATTR_EXIT_INSTR_OFFSETS
	.align		4
        /*0204*/ 	.byte	0x04, 0x1c
        /*0206*/ 	.short	(.L_37 - .L_36)


	//   ....[0]....
.L_36:
        /*0208*/ 	.word	0x000005c0


	//   ....[1]....
        /*020c*/ 	.word	0x00000e80


	//   ....[2]....
        /*0210*/ 	.word	0x0000a350


	//   ....[3]....
        /*0214*/ 	.word	0x0000a980


	//   ....[4]....
        /*0218*/ 	.word	0x0000b9b0


	//----- nvinfo : EIATTR_MAX_THREADS
	.align		4
.L_37:
        /*021c*/ 	.byte	0x04, 0x05
        /*021e*/ 	.short	(.L_39 - .L_38)
.L_38:
        /*0220*/ 	.word	0x00000180
        /*0224*/ 	.word	0x00000001
        /*0228*/ 	.word	0x00000001


	//----- nvinfo : EIATTR_CRS_STACK_SIZE
	.align		4
.L_39:
        /*022c*/ 	.byte	0x04, 0x1e
        /*022e*/ 	.short	(.L_41 - .L_40)
.L_40:
        /*0230*/ 	.word	0x00000000


	//----- nvinfo : EIATTR_CBANK_PARAM_SIZE
	.align		4
.L_41:
        /*0234*/ 	.byte	0x03, 0x19
        /*0236*/ 	.short	0x0470


	//----- nvinfo : EIATTR_PARAM_CBANK
	.align		4
        /*0238*/ 	.byte	0x04, 0x0a
        /*023a*/ 	.short	(.L_43 - .L_42)
	.align		4
.L_42:
        /*023c*/ 	.word	index@(.nv.constant0._ZN7cutlass13device_kernelINS_4gemm6kernel13GemmUniversalIN4cute5tupleIJiiiiEEENS1_10collective13CollectiveMmaINS1_34MainloopSm90TmaGmmaWarpSpecializedILi3ENS5_IJNS4_1CILi1EEESB_SB_EEENS1_35KernelTmaWarpSpecializedCooperativeEEENS5_IJNSA_ILi128EEENSA_ILi256EEESF_EEENS_6half_tENS5_IJlSB_lEEESI_SJ_NS4_8TiledMMAINS4_8MMA_AtomIJNS4_4SM904GMMA26MMA_64x256x16_F32F16F16_SSILNSN_5MajorE0ELSP_0ELNSN_7ScaleInE1ELSQ_1EEEEEENS4_6LayoutINS5_IJNSA_ILi2EEESB_SB_EEENS5_IJSB_NSA_ILi0EEESW_EEEEENS5_IJNS4_10UnderscoreESZ_SZ_EEEEENS4_13SM90_TMA_LOADENS4_14ComposedLayoutINS4_7SwizzleILi3ELi4ELi3EEENS4_18smem_ptr_flag_bitsILi16EEENST_INS5_IJNSA_ILi8EEENSA_ILi64EEEEEENS5_IJS19_SB_EEEEEEEvNS4_8identityES12_S1D_vS1E_EENS_8epilogue10collective6detail29Sm90TmaWarpSpecializedAdapterINS1H_15DefaultEpilogueISI_SJ_SJ_NS1G_6thread17LinearCombinationISI_Li1EffLNS1L_9ScaleType4KindE0ELNS_15FloatRoundStyleE2ESI_EENS1_15EpilogueDefaultEEEEEvvEEEEvNT_6ParamsE)
        /*0240*/ 	.short	0x0210
        /*0242*/ 	.short	0x0470


	//----- nvinfo : EIATTR_SW_WAR
	.align		4
.L_43:
        /*0244*/ 	.byte	0x04, 0x36
        /*0246*/ 	.short	(.L_45 - .L_44)
.L_44:
        /*0248*/ 	.word	0x00000008
.L_45:


//--------------------- .nv.callgraph             --------------------------
	.section	.nv.callgraph,"",@"SHT_CUDA_CALLGRAPH"
	.align	4
	.sectionentsize	8
	.align		4
        /*0000*/ 	.word	0x00000000
	.align		4
        /*0004*/ 	.word	0xffffffff
	.align		4
        /*0008*/ 	.word	index@(_ZN7cutlass13device_kernelINS_4gemm6kernel13GemmUniversalIN4cute5tupleIJiiiiEEENS1_10collective13CollectiveMmaINS1_34MainloopSm90TmaGmmaWarpSpecializedILi3ENS5_IJNS4_1CILi1EEESB_SB_EEENS1_35KernelTmaWarpSpecializedCooperativeEEENS5_IJNSA_ILi128EEENSA_ILi256EEESF_EEENS_6half_tENS5_IJlSB_lEEESI_SJ_NS4_8TiledMMAINS4_8MMA_AtomIJNS4_4SM904GMMA26MMA_64x256x16_F32F16F16_SSILNSN_5MajorE0ELSP_0ELNSN_7ScaleInE1ELSQ_1EEEEEENS4_6LayoutINS5_IJNSA_ILi2EEESB_SB_EEENS5_IJSB_NSA_ILi0EEESW_EEEEENS5_IJNS4_10UnderscoreESZ_SZ_EEEEENS4_13SM90_TMA_LOADENS4_14ComposedLayoutINS4_7SwizzleILi3ELi4ELi3EEENS4_18smem_ptr_flag_bitsILi16EEENST_INS5_IJNSA_ILi8EEENSA_ILi64EEEEEENS5_IJS19_SB_EEEEEEEvNS4_8identityES12_S1D_vS1E_EENS_8epilogue10collective6detail29Sm90TmaWarpSpecializedAdapterINS1H_15DefaultEpilogueISI_SJ_SJ_NS1G_6thread17LinearCombinationISI_Li1EffLNS1L_9ScaleType4KindE0ELNS_15FloatRoundStyleE2ESI_EENS1_15EpilogueDefaultEEEEEvvEEEEvNT_6ParamsE)
	.align		4
        /*000c*/ 	.word	index@(__assertfail)
	.align		4
        /*0010*/ 	.word	0x00000000
	.align		4
        /*0014*/ 	.word	0xfffffffe
	.align		4
        /*0018*/ 	.word	0x00000000
	.align		4
        /*001c*/ 	.word	0xfffffffd
	.align		4
        /*0020*/ 	.word	0x00000000
	.align		4
        /*0024*/ 	.word	0xfffffffc


//--------------------- .nv.constant4             --------------------------
	.section	.nv.constant4,"a",@progbits
	.align	8
	.align		8
.nv.constant4:
        /*0000*/ 	.dword	__assertfail
	.align		8
        /*0008*/ 	.dword	__unnamed_1
	.align		8
        /*0010*/ 	.dword	_ZN39_INTERNAL_fac873a2_4_k_cu_681ddab4_29004cuda3std3__45__cpo5beginE
	.align		8
        /*0018*/ 	.dword	_ZN39_INTERNAL_fac873a2_4_k_cu_681ddab4_29004cuda3std3__45__cpo3endE
	.align		8
        /*0020*/ 	.dword	_ZN39_INTERNAL_fac873a2_4_k_cu_681ddab4_29004cuda3std3__45__cpo6cbeginE
	.align		8
        /*0028*/ 	.dword	_ZN39_INTERNAL_fac873a2_4_k_cu_681ddab4_29004cuda3std3__45__cpo4cendE
	.align		8
        /*0030*/ 	.dword	_ZN39_INTERNAL_fac873a2_4_k_cu_681ddab4_29004cuda3std3__441_GLOBAL__N__fac873a2_4_k_cu_681ddab4_29006ignoreE
	.align		8
        /*0038*/ 	.dword	_ZN39_INTERNAL_fac873a2_4_k_cu_681ddab4_29004cuda3std3__419piecewise_constructE
	.align		8
        /*0040*/ 	.dword	_ZN39_INTERNAL_fac873a2_4_k_cu_681ddab4_29004cuda3std3__48in_placeE
	.align		8
        /*0048*/ 	.dword	_ZN39_INTERNAL_fac873a2_4_k_cu_681ddab4_29004cuda3std6ranges3__45__cpo4swapE
	.align		8
        /*0050*/ 	.dword	_ZN39_INTERNAL_fac873a2_4_k_cu_681ddab4_29004cuda3std6ranges3__45__cpo9iter_moveE
	.align		8
        /*0058*/ 	.dword	_ZN39_INTERNAL_fac873a2_4_k_cu_681ddab4_29004cute7productE
	.align		8
        /*0060*/ 	.dword	_ZN39_INTERNAL_fac873a2_4_k_cu_681ddab4_29004cute1_E
	.align		8
        /*0068*/ 	.dword	$str$22
	.align		8
        /*0070*/ 	.dword	$str$23


//--------------------- .text._ZN7cutlass13device_kernelINS_4gemm6kernel13GemmUniversalIN4cute5tupleIJiiiiEEENS1_10collective13CollectiveMmaINS1_34MainloopSm90TmaGmmaWarpSpecializedILi3ENS5_IJNS4_1CILi1EEESB_SB_EEENS1_35KernelTmaWarpSpecializedCooperativeEEENS5_IJNSA_ILi128EEENSA_ILi256EEESF_EEENS_6half_tENS5_IJlSB_lEEESI_SJ_NS4_8TiledMMAINS4_8MMA_AtomIJNS4_4SM904GMMA26MMA_64x256x16_F32F16F16_SSILNSN_5MajorE0ELSP_0ELNSN_7ScaleInE1ELSQ_1EEEEEENS4_6LayoutINS5_IJNSA_ILi2EEESB_SB_EEENS5_IJSB_NSA_ILi0EEESW_EEEEENS5_IJNS4_10UnderscoreESZ_SZ_EEEEENS4_13SM90_TMA_LOADENS4_14ComposedLayoutINS4_7SwizzleILi3ELi4ELi3EEENS4_18smem_ptr_flag_bitsILi16EEENST_INS5_IJNSA_ILi8EEENSA_ILi64EEEEEENS5_IJS19_SB_EEEEEEEvNS4_8identityES12_S1D_vS1E_EENS_8epilogue10collective6detail29Sm90TmaWarpSpecializedAdapterINS1H_15DefaultEpilogueISI_SJ_SJ_NS1G_6thread17LinearCombinationISI_Li1EffLNS1L_9ScaleType4KindE0ELNS_15FloatRoundStyleE2ESI_EENS1_15EpilogueDefaultEEEEEvvEEEEvNT_6ParamsE --------------------------
	.section	.text._ZN7cutlass13device_kernelINS_4gemm6kernel13GemmUniversalIN4cute5tupleIJiiiiEEENS1_10collective13CollectiveMmaINS1_34MainloopSm90TmaGmmaWarpSpecializedILi3ENS5_IJNS4_1CILi1EEESB_SB_EEENS1_35KernelTmaWarpSpecializedCooperativeEEENS5_IJNSA_ILi128EEENSA_ILi256EEESF_EEENS_6half_tENS5_IJlSB_lEEESI_SJ_NS4_8TiledMMAINS4_8MMA_AtomIJNS4_4SM904GMMA26MMA_64x256x16_F32F16F16_SSILNSN_5MajorE0ELSP_0ELNSN_7ScaleInE1ELSQ_1EEEEEENS4_6LayoutINS5_IJNSA_ILi2EEESB_SB_EEENS5_IJSB_NSA_ILi0EEESW_EEEEENS5_IJNS4_10UnderscoreESZ_SZ_EEEEENS4_13SM90_TMA_LOADENS4_14ComposedLayoutINS4_7SwizzleILi3ELi4ELi3EEENS4_18smem_ptr_flag_bitsILi16EEENST_INS5_IJNSA_ILi8EEENSA_ILi64EEEEEENS5_IJS19_SB_EEEEEEEvNS4_8identityES12_S1D_vS1E_EENS_8epilogue10collective6detail29Sm90TmaWarpSpecializedAdapterINS1H_15DefaultEpilogueISI_SJ_SJ_NS1G_6thread17LinearCombinationISI_Li1EffLNS1L_9ScaleType4KindE0ELNS_15FloatRoundStyleE2ESI_EENS1_15EpilogueDefaultEEEEEvvEEEEvNT_6ParamsE,"ax",@progbits
	.align	128
.text._ZN7cutlass13device_kernelINS_4gemm6kernel13GemmUniversalIN4cute5tupleIJiiiiEEENS1_10collective13CollectiveMmaINS1_34MainloopSm90TmaGmmaWarpSpecializedILi3ENS5_IJNS4_1CILi1EEESB_SB_EEENS1_35KernelTmaWarpSpecializedCooperativeEEENS5_IJNSA_ILi128EEENSA_ILi256EEESF_EEENS_6half_tENS5_IJlSB_lEEESI_SJ_NS4_8TiledMMAINS4_8MMA_AtomIJNS4_4SM904GMMA26MMA_64x256x16_F32F16F16_SSILNSN_5MajorE0ELSP_0ELNSN_7ScaleInE1ELSQ_1EEEEEENS4_6LayoutINS5_IJNSA_ILi2EEESB_SB_EEENS5_IJSB_NSA_ILi0EEESW_EEEEENS5_IJNS4_10UnderscoreESZ_SZ_EEEEENS4_13SM90_TMA_LOADENS4_14ComposedLayoutINS4_7SwizzleILi3ELi4ELi3EEENS4_18smem_ptr_flag_bitsILi16EEENST_INS5_IJNSA_ILi8EEENSA_ILi64EEEEEENS5_IJS19_SB_EEEEEEEvNS4_8identityES12_S1D_vS1E_EENS_8epilogue10collective6detail29Sm90TmaWarpSpecializedAdapterINS1H_15DefaultEpilogueISI_SJ_SJ_NS1G_6thread17LinearCombinationISI_Li1EffLNS1L_9ScaleType4KindE0ELNS_15FloatRoundStyleE2ESI_EENS1_15EpilogueDefaultEEEEEvvEEEEvNT_6ParamsE:
        .type           _ZN7cutlass13device_kernelINS_4gemm6kernel13GemmUniversalIN4cute5tupleIJiiiiEEENS1_10collective13CollectiveMmaINS1_34MainloopSm90TmaGmmaWarpSpecializedILi3ENS5_IJNS4_1CILi1EEESB_SB_EEENS1_35KernelTmaWarpSpecializedCooperativeEEENS5_IJNSA_ILi128EEENSA_ILi256EEESF_EEENS_6half_tENS5_IJlSB_lEEESI_SJ_NS4_8TiledMMAINS4_8MMA_AtomIJNS4_4SM904GMMA26MMA_64x256x16_F32F16F16_SSILNSN_5MajorE0ELSP_0ELNSN_7ScaleInE1ELSQ_1EEEEEENS4_6LayoutINS5_IJNSA_ILi2EEESB_SB_EEENS5_IJSB_NSA_ILi0EEESW_EEEEENS5_IJNS4_10UnderscoreESZ_SZ_EEEEENS4_13SM90_TMA_LOADENS4_14ComposedLayoutINS4_7SwizzleILi3ELi4ELi3EEENS4_18smem_ptr_flag_bitsILi16EEENST_INS5_IJNSA_ILi8EEENSA_ILi64EEEEEENS5_IJS19_SB_EEEEEEEvNS4_8identityES12_S1D_vS1E_EENS_8epilogue10collective6detail29Sm90TmaWarpSpecializedAdapterINS1H_15DefaultEpilogueISI_SJ_SJ_NS1G_6thread17LinearCombinationISI_Li1EffLNS1L_9ScaleType4KindE0ELNS_15FloatRoundStyleE2ESI_EENS1_15EpilogueDefaultEEEEEvvEEEEvNT_6ParamsE,@function
        .size           _ZN7cutlass13device_kernelINS_4gemm6kernel13GemmUniversalIN4cute5tupleIJiiiiEEENS1_10collective13CollectiveMmaINS1_34MainloopSm90TmaGmmaWarpSpecializedILi3ENS5_IJNS4_1CILi1EEESB_SB_EEENS1_35KernelTmaWarpSpecializedCooperativeEEENS5_IJNSA_ILi128EEENSA_ILi256EEESF_EEENS_6half_tENS5_IJlSB_lEEESI_SJ_NS4_8TiledMMAINS4_8MMA_AtomIJNS4_4SM904GMMA26MMA_64x256x16_F32F16F16_SSILNSN_5MajorE0ELSP_0ELNSN_7ScaleInE1ELSQ_1EEEEEENS4_6LayoutINS5_IJNSA_ILi2EEESB_SB_EEENS5_IJSB_NSA_ILi0EEESW_EEEEENS5_IJNS4_10UnderscoreESZ_SZ_EEEEENS4_13SM90_TMA_LOADENS4_14ComposedLayoutINS4_7SwizzleILi3ELi4ELi3EEENS4_18smem_ptr_flag_bitsILi16EEENST_INS5_IJNSA_ILi8EEENSA_ILi64EEEEEENS5_IJS19_SB_EEEEEEEvNS4_8identityES12_S1D_vS1E_EENS_8epilogue10collective6detail29Sm90TmaWarpSpecializedAdapterINS1H_15DefaultEpilogueISI_SJ_SJ_NS1G_6thread17LinearCombinationISI_Li1EffLNS1L_9ScaleType4KindE0ELNS_15FloatRoundStyleE2ESI_EENS1_15EpilogueDefaultEEEEEvvEEEEvNT_6ParamsE,(.L_x_320 - _ZN7cutlass13device_kernelINS_4gemm6kernel13GemmUniversalIN4cute5tupleIJiiiiEEENS1_10collective13CollectiveMmaINS1_34MainloopSm90TmaGmmaWarpSpecializedILi3ENS5_IJNS4_1CILi1EEESB_SB_EEENS1_35KernelTmaWarpSpecializedCooperativeEEENS5_IJNSA_ILi128EEENSA_ILi256EEESF_EEENS_6half_tENS5_IJlSB_lEEESI_SJ_NS4_8TiledMMAINS4_8MMA_AtomIJNS4_4SM904GMMA26MMA_64x256x16_F32F16F16_SSILNSN_5MajorE0ELSP_0ELNSN_7ScaleInE1ELSQ_1EEEEEENS4_6LayoutINS5_IJNSA_ILi2EEESB_SB_EEENS5_IJSB_NSA_ILi0EEESW_EEEEENS5_IJNS4_10UnderscoreESZ_SZ_EEEEENS4_13SM90_TMA_LOADENS4_14ComposedLayoutINS4_7SwizzleILi3ELi4ELi3EEENS4_18smem_ptr_flag_bitsILi16EEENST_INS5_IJNSA_ILi8EEENSA_ILi64EEEEEENS5_IJS19_SB_EEEEEEEvNS4_8identityES12_S1D_vS1E_EENS_8epilogue10collective6detail29Sm90TmaWarpSpecializedAdapterINS1H_15DefaultEpilogueISI_SJ_SJ_NS1G_6thread17LinearCombinationISI_Li1EffLNS1L_9ScaleType4KindE0ELNS_15FloatRoundStyleE2ESI_EENS1_15EpilogueDefaultEEEEEvvEEEEvNT_6ParamsE)
        .other          _ZN7cutlass13device_kernelINS_4gemm6kernel13GemmUniversalIN4cute5tupleIJiiiiEEENS1_10collective13CollectiveMmaINS1_34MainloopSm90TmaGmmaWarpSpecializedILi3ENS5_IJNS4_1CILi1EEESB_SB_EEENS1_35KernelTmaWarpSpecializedCooperativeEEENS5_IJNSA_ILi128EEENSA_ILi256EEESF_EEENS_6half_tENS5_IJlSB_lEEESI_SJ_NS4_8TiledMMAINS4_8MMA_AtomIJNS4_4SM904GMMA26MMA_64x256x16_F32F16F16_SSILNSN_5MajorE0ELSP_0ELNSN_7ScaleInE1ELSQ_1EEEEEENS4_6LayoutINS5_IJNSA_ILi2EEESB_SB_EEENS5_IJSB_NSA_ILi0EEESW_EEEEENS5_IJNS4_10UnderscoreESZ_SZ_EEEEENS4_13SM90_TMA_LOADENS4_14ComposedLayoutINS4_7SwizzleILi3ELi4ELi3EEENS4_18smem_ptr_flag_bitsILi16EEENST_INS5_IJNSA_ILi8EEENSA_ILi64EEEEEENS5_IJS19_SB_EEEEEEEvNS4_8identityES12_S1D_vS1E_EENS_8epilogue10collective6detail29Sm90TmaWarpSpecializedAdapterINS1H_15DefaultEpilogueISI_SJ_SJ_NS1G_6thread17LinearCombinationISI_Li1EffLNS1L_9ScaleType4KindE0ELNS_15FloatRoundStyleE2ESI_EENS1_15EpilogueDefaultEEEEEvvEEEEvNT_6ParamsE,@"STO_CUDA_ENTRY STV_DEFAULT"
_ZN7cutlass13device_kernelINS_4gemm6kernel13GemmUniversalIN4cute5tupleIJiiiiEEENS1_10collective13CollectiveMmaINS1_34MainloopSm90TmaGmmaWarpSpecializedILi3ENS5_IJNS4_1CILi1EEESB_SB_EEENS1_35KernelTmaWarpSpecializedCooperativeEEENS5_IJNSA_ILi128EEENSA_ILi256EEESF_EEENS_6half_tENS5_IJlSB_lEEESI_SJ_NS4_8TiledMMAINS4_8MMA_AtomIJNS4_4SM904GMMA26MMA_64x256x16_F32F16F16_SSILNSN_5MajorE0ELSP_0ELNSN_7ScaleInE1ELSQ_1EEEEEENS4_6LayoutINS5_IJNSA_ILi2EEESB_SB_EEENS5_IJSB_NSA_ILi0EEESW_EEEEENS5_IJNS4_10UnderscoreESZ_SZ_EEEEENS4_13SM90_TMA_LOADENS4_14ComposedLayoutINS4_7SwizzleILi3ELi4ELi3EEENS4_18smem_ptr_flag_bitsILi16EEENST_INS5_IJNSA_ILi8EEENSA_ILi64EEEEEENS5_IJS19_SB_EEEEEEEvNS4_8identityES12_S1D_vS1E_EENS_8epilogue10collective6detail29Sm90TmaWarpSpecializedAdapterINS1H_15DefaultEpilogueISI_SJ_SJ_NS1G_6thread17LinearCombinationISI_Li1EffLNS1L_9ScaleType4KindE0ELNS_15FloatRoundStyleE2ESI_EENS1_15EpilogueDefaultEEEEEvvEEEEvNT_6ParamsE:
[----:B------:R-:W0:Y:S01]  /*0000*/  LDC R1, c[0x0][0x28] ;  /* 0x00000a00ff017b82 */ /* 0x000e220000000800 */
[----:B------:R-:W1:Y:S01]  /*0010*/  S2R R18, SR_TID.X ;  /* 0x0000000000127919 */ /* 0x000e620000002100 */
[----:B------:R-:W-:Y:S01]  /*0020*/  ELECT P0, URZ, PT ;  /* 0x00000000003f782f */ /* 0x000fe20003800000 */
[----:B------:R-:W-:Y:S01]  /*0030*/  BSSY B0, `(.L_x_0) ;  /* 0x000000f000007945 */ /* 0x000fe20003800000 */
[--C-:B-1----:R-:W-:Y:S02]  /*0040*/  SHF.R.U32.HI R0, RZ, 0x5, R18.reuse ;  /* 0x00000005ff007819 */ /* 0x102fe40000011612 */
[----:B------:R-:W-:-:S03]  /*0050*/  SHF.R.U32.HI R22, RZ, 0x7, R18 ;  /* 0x00000007ff167819 */ /* 0x000fc60000011612 */
[----:B------:R-:W1:Y:S04]  /*0060*/  SHFL.IDX PT, R5, R0, RZ, 0x1f ;  /* 0x00001fff00057589 */ /* 0x000e6800000e0000 */
[----:B------:R2:W3:Y:S01]  /*0070*/  SHFL.IDX PT, R8, R22, RZ, 0x1f ;  /* 0x00001fff16087589 */ /* 0x0004e200000e0000 */
[----:B-1----:R-:W-:-:S13]  /*0080*/  ISETP.NE.OR P0, PT, R5, RZ, !P0 ;  /* 0x000000ff0500720c */ /* 0x002fda0004705670 */
[----:B0-23--:R-:W-:Y:S05]  /*0090*/  @P0 BRA `(.L_x_1) ;  /* 0x0000000000200947 */ /* 0x00dfea0003800000 */
[----:B------:R-:W-:Y:S02]  /*00a0*/  ULDC.64 UR4, c[0x0][0x198] ;  /* 0x0000660000047ab9 */ /* 0x000fe40000000a00 */
[----:B------:R-:W-:Y:S02]  /*00b0*/  UIADD3 UR6, UP0, UR4, 0xf0, URZ ;  /* 0x000000f004067890 */ /* 0x000fe4000ff1e03f */
[----:B------:R-:W-:Y:S02]  /*00c0*/  UIADD3 UR4, UP1, UR4, 0x1f0, URZ ;  /* 0x000001f004047890 */ /* 0x000fe4000ff3e03f */
[----:B------:R-:W-:Y:S02]  /*00d0*/  UIADD3.X UR7, URZ, UR5, URZ, UP0, !UPT ;  /* 0x000000053f077290 */ /* 0x000fe400087fe43f */
[----:B------:R-:W-:-:S07]  /*00e0*/  UIADD3.X UR5, URZ, UR5, URZ, UP1, !UPT ;  /* 0x000000053f057290 */ /* 0x000fce0008ffe43f */
[----:B------:R0:W-:Y:S02]  /*00f0*/  UTMACCTL.PF [UR6] ;  /* 0x00000000060079b9 */ /* 0x0001e40008040000 */
[----:B------:R0:W-:Y:S02]  /*0100*/  UTMACCTL.PF [UR4] ;  /* 0x00000000040079b9 */ /* 0x0001e40008040000 */
[----:B0-----:R-:W-:Y:S01]  /*0110*/  NOP ;  /* 0x0000000000007918 */ /* 0x001fe20000000000 */
.L_x_1:
[----:B------:R-:W-:Y:S05]  /*0120*/  BSYNC B0 ;  /* 0x0000000000007941 */ /* 0x000fea0003800000 */
.L_x_0:
[----:B------:R-:W0:Y:S02]  /*0130*/  SHFL.IDX PT, R2, R0, RZ, 0x1f ;  /* 0x00001fff00027589 */ /* 0x000e2400000e0000 */
[----:B0-----:R-:W-:-:S13]  /*0140*/  ISETP.NE.AND P0, PT, R2, RZ, PT ;  /* 0x000000ff0200720c */ /* 0x001fda0003f05270 */
[----:B------:R-:W-:Y:S05]  /*0150*/  @P0 BRA `(.L_x_2) ;  /* 0x0000000000500947 */ /* 0x000fea0003800000 */
[----:B------:R-:W0:Y:S01]  /*0160*/  S2UR UR8, SR_CgaCtaId ;  /* 0x00000000000879c3 */ /* 0x000e220000008800 */
[----:B------:R-:W-:Y:S01]  /*0170*/  UMOV UR4, 0x400 ;  /* 0x0000040000047882 */ /* 0x000fe20000000000 */
[----:B------:R-:W-:Y:S01]  /*0180*/  UMOV UR5, 0x1 ;  /* 0x0000000100057882 */ /* 0x000fe20000000000 */
[----:B------:R-:W-:Y:S01]  /*0190*/  UMOV UR6, 0x100 ;  /* 0x0000010000067882 */ /* 0x000fe20000000000 */
[----:B------:R-:W-:Y:S01]  /*01a0*/  ELECT P0, URZ, PT ;  /* 0x00000000003f782f */ /* 0x000fe20003800000 */
[----:B------:R-:W-:-:S04]  /*01b0*/  UIADD3 UR6, -UR6, 0x100000, URZ ;  /* 0x0010000006067890 */ /* 0x000fc8000fffe13f */
[----:B------:R-:W-:Y:S02]  /*01c0*/  USHF.L.U32 UR7, UR6, 0xb, URZ ;  /* 0x0000000b06077899 */ /* 0x000fe4000800063f */
[----:B------:R-:W-:Y:S02]  /*01d0*/  USHF.L.U32 UR6, UR6, 0x1, URZ ;  /* 0x0000000106067899 */ /* 0x000fe4000800063f */
[----:B0-----:R-:W-:Y:S02]  /*01e0*/  ULEA UR8, UR8, UR4, 0x18 ;  /* 0x0000000408087291 */ /* 0x001fe4000f8ec03f */
[----:B------:R-:W-:-:S04]  /*01f0*/  UIADD3 UR4, -UR5, 0x100000, URZ ;  /* 0x0010000005047890 */ /* 0x000fc8000fffe13f */
[----:B------:R-:W-:Y:S02]  /*0200*/  USHF.L.U32 UR5, UR4, 0xb, URZ ;  /* 0x0000000b04057899 */ /* 0x000fe4000800063f */
[----:B------:R-:W-:Y:S01]  /*0210*/  USHF.L.U32 UR4, UR4, 0x1, URZ ;  /* 0x0000000104047899 */ /* 0x000fe2000800063f */
[----:B------:R-:W0:Y:S11]  /*0220*/  FENCE.VIEW.ASYNC.S ;  /* 0x00000000000073c6 */ /* 0x000e360000000000 */
[----:B0-----:R0:W1:Y:S01]  /*0230*/  SYNCS.EXCH.64 URZ, [UR8], UR4 ;  /* 0x00000004083f75b2 */ /* 0x0010620008000100 */
[----:B------:R0:W2:Y:S01]  /*0240*/  SYNCS.EXCH.64 URZ, [UR8+0x18], UR6 ;  /* 0x00001806083f75b2 */ /* 0x0000a20008000100 */
[----:B------:R0:W3:Y:S01]  /*0250*/  SYNCS.EXCH.64 URZ, [UR8+0x8], UR4 ;  /* 0x00000804083f75b2 */ /* 0x0000e20008000100 */
[----:B------:R0:W4:Y:S01]  /*0260*/  SYNCS.EXCH.64 URZ, [UR8+0x20], UR6 ;  /* 0x00002006083f75b2 */ /* 0x0001220008000100 */
[----:B------:R0:W0:Y:S01]  /*0270*/  SYNCS.EXCH.64 URZ, [UR8+0x10], UR4 ;  /* 0x00001004083f75b2 */ /* 0x0000220008000100 */
[----:B------:R0:W0:Y:S01]  /*0280*/  SYNCS.EXCH.64 URZ, [UR8+0x28], UR6 ;  /* 0x00002806083f75b2 */ /* 0x0000220008000100 */
[----:B------:R-:W-:Y:S01]  /*0290*/  NOP ;  /* 0x0000000000007918 */ /* 0x000fe20000000000 */
.L_x_2:
[----:B------:R-:W5:Y:S01]  /*02a0*/  SHFL.IDX PT, R0, R0, RZ, 0x1f ;  /* 0x00001fff00007589 */ /* 0x000f6200000e0000 */
[----:B------:R-:W-:Y:S01]  /*02b0*/  ELECT P0, URZ, PT ;  /* 0x00000000003f782f */ /* 0x000fe20003800000 */
[----:B------:R-:W1:Y:S01]  /*02c0*/  LDC R2, c[0x0][0x65c] ;  /* 0x00019700ff027b82 */ /* 0x000e620000000800 */
[----:B------:R-:W-:Y:S01]  /*02d0*/  SHF.R.S32.HI R6, RZ, 0x1f, R5 ;  /* 0x0000001fff067819 */ /* 0x000fe20000011405 */
[----:B------:R-:W2:Y:S01]  /*02e0*/  S2R R3, SR_CTAID.Y ;  /* 0x0000000000037919 */ /* 0x000ea20000002600 */
[----:B0-----:R-:W-:Y:S01]  /*02f0*/  UMOV UR4, 0x20 ;  /* 0x0000002000047882 */ /* 0x001fe20000000000 */
[----:B------:R-:W-:Y:S01]  /*0300*/  ISETP.NE.AND P2, PT, R8, RZ, PT ;  /* 0x000000ff0800720c */ /* 0x000fe20003f45270 */
[----:B------:R-:W-:Y:S01]  /*0310*/  NOP ;  /* 0x0000000000007918 */ /* 0x000fe20000000000 */
[----:B------:R-:W0:Y:S01]  /*0320*/  S2R R4, SR_CTAID.X ;  /* 0x0000000000047919 */ /* 0x000e220000002500 */
[----:B------:R-:W-:Y:S01]  /*0330*/  LEA.HI R6, R6, R5, RZ, 0x2 ;  /* 0x0000000506067211 */ /* 0x000fe200078f10ff */
[----:B------:R-:W-:Y:S01]  /*0340*/  NOP ;  /* 0x0000000000007918 */ /* 0x000fe20000000000 */
[----:B-----5:R-:W-:-:S02]  /*0350*/  ISETP.NE.OR P0, PT, R0, RZ, !P0 ;  /* 0x000000ff0000720c */ /* 0x020fc40004705670 */
[----:B-1----:R-:W-:-:S04]  /*0360*/  ISETP.NE.AND P3, PT, R2, 0x1, PT ;  /* 0x000000010200780c */ /* 0x002fc80003f65270 */
[----:B------:R-:W-:Y:S02]  /*0370*/  P2R R0, PR, RZ, 0x8 ;  /* 0x00000008ff007803 */ /* 0x000fe40000000000 */
[----:B------:R-:W-:-:S05]  /*0380*/  LOP3.LUT R0, R6, 0xfffffffc, RZ, 0xc0, !PT ;  /* 0xfffffffc06007812 */ /* 0x000fca00078ec0ff */
[----:B------:R-:W-:Y:S01]  /*0390*/  VOTEU.ALL UP0, P0 ;  /* 0x00000000003f7886 */ /* 0x000fe20000000000 */
[----:B------:R-:W-:Y:S01]  /*03a0*/  IMAD.IADD R0, R5, 0x1, -R0 ;  /* 0x0000000105007824 */ /* 0x000fe200078e0a00 */
[----:B------:R-:W0:Y:S01]  /*03b0*/  @P3 LDC R17, c[0x0][0x10] ;  /* 0x00000400ff113b82 */ /* 0x000e220000000800 */
[----:B------:R-:W-:Y:S01]  /*03c0*/  VOTEU.ALL UP1, P0 ;  /* 0x00000000003f7886 */ /* 0x000fe20000020000 */
[----:B--2---:R-:W-:Y:S01]  /*03d0*/  @P3 IMAD.MOV.U32 R6, RZ, RZ, R3 ;  /* 0x000000ffff063224 */ /* 0x004fe200078e0003 */
[----:B------:R-:W-:Y:S01]  /*03e0*/  @!UP0 UMOV UR6, 0x400 ;  /* 0x0000040000068882 */ /* 0x000fe20000000000 */
[----:B------:R-:W-:-:S04]  /*03f0*/  @!UP0 UIADD3 UR4, -UR4, 0x100000, URZ ;  /* 0x0010000004048890 */ /* 0x000fc8000fffe13f */
[----:B------:R-:W-:Y:S02]  /*0400*/  @!UP0 USHF.L.U32 UR5, UR4, 0xb, URZ ;  /* 0x0000000b04058899 */ /* 0x000fe4000800063f */
[----:B------:R-:W-:Y:S01]  /*0410*/  @!UP0 USHF.L.U32 UR4, UR4, 0x1, URZ ;  /* 0x0000000104048899 */ /* 0x000fe2000800063f */
[----:B------:R-:W-:Y:S02]  /*0420*/  @P3 IMAD.MOV.U32 R7, RZ, RZ, RZ ;  /* 0x000000ffff073224 */ /* 0x000fe400078e00ff */
[----:B------:R-:W-:Y:S01]  /*0430*/  IMAD.MOV.U32 R5, RZ, RZ, RZ ;  /* 0x000000ffff057224 */ /* 0x000fe200078e00ff */
[----:B------:R-:W1:Y:S01]  /*0440*/  @!UP0 S2UR UR7, SR_CgaCtaId ;  /* 0x00000000000789c3 */ /* 0x000e620000008800 */
[----:B------:R-:W-:-:S07]  /*0450*/  @P3 IMAD.MOV.U32 R11, RZ, RZ, RZ ;  /* 0x000000ffff0b3224 */ /* 0x000fce00078e00ff */
[----:B------:R-:W2:Y:S01]  /*0460*/  @!P3 LDC R9, c[0x0][0xc] ;  /* 0x00000300ff09bb82 */ /* 0x000ea20000000800 */
[----:B0-----:R-:W-:-:S04]  /*0470*/  @P3 IMAD.WIDE.U32 R16, R4, R17, R6 ;  /* 0x0000001104103225 */ /* 0x001fc800078e0006 */
[----:B------:R-:W-:Y:S01]  /*0480*/  @P3 IMAD.IADD R17, R17, 0x1, R11 ;  /* 0x0000000111113824 */ /* 0x000fe200078e020b */
[----:B-1----:R-:W-:Y:S01]  /*0490*/  @!UP0 ULEA UR6, UR7, UR6, 0x18 ;  /* 0x0000000607068291 */ /* 0x002fe2000f8ec03f */
[----:B------:R-:W-:Y:S01]  /*04a0*/  VOTEU.ALL UP0, P0 ;  /* 0x00000000003f7886 */ /* 0x000fe20000000000 */
[----:B------:R-:W-:-:S04]  /*04b0*/  ISETP.NE.AND P0, PT, R0, 0x3, PT ;  /* 0x000000030000780c */ /* 0x000fc80003f05270 */
[----:B------:R-:W-:Y:S01]  /*04c0*/  ISETP.EQ.OR P0, PT, R0, RZ, !P0 ;  /* 0x000000ff0000720c */ /* 0x000fe20004702670 */
[----:B--2---:R-:W-:-:S03]  /*04d0*/  @!P3 IMAD.WIDE.U32 R6, R9, R3, R4 ;  /* 0x000000030906b225 */ /* 0x004fc600078e0004 */
[C---:B------:R-:W-:Y:S01]  /*04e0*/  ISETP.EQ.AND P0, PT, R8.reuse, RZ, P0 ;  /* 0x000000ff0800720c */ /* 0x040fe20000702270 */
[----:B------:R-:W-:Y:S01]  /*04f0*/  VIADD R8, R8, 0xffffffff ;  /* 0xffffffff08087836 */ /* 0x000fe20000000000 */
[----:B------:R-:W0:Y:S02]  /*0500*/  FENCE.VIEW.ASYNC.S ;  /* 0x00000000000073c6 */ /* 0x000e240000000000 */
[----:B0-----:R0:W3:Y:S01]  /*0510*/  @!UP0 SYNCS.EXCH.64 URZ, [UR6+0x40], UR4 ;  /* 0x00004004063f85b2 */ /* 0x0010e20008000100 */
[----:B------:R-:W-:Y:S01]  /*0520*/  @!P3 IMAD.MOV.U32 R16, RZ, RZ, R6 ;  /* 0x000000ffff10b224 */ /* 0x000fe200078e0006 */
[----:B------:R-:W-:Y:S01]  /*0530*/  SEL R19, RZ, 0x1, !P0 ;  /* 0x00000001ff137807 */ /* 0x000fe20004000000 */
[----:B------:R-:W-:Y:S01]  /*0540*/  @!P3 IMAD.MOV.U32 R17, RZ, RZ, R7 ;  /* 0x000000ffff11b224 */ /* 0x000fe200078e0007 */
[----:B------:R-:W-:-:S04]  /*0550*/  ISETP.GE.U32.AND P1, PT, R8, 0x2, PT ;  /* 0x000000020800780c */ /* 0x000fc80003f26070 */
[----:B------:R-:W-:Y:S01]  /*0560*/  SEL R19, R19, 0x2, P1 ;  /* 0x0000000213137807 */ /* 0x000fe20000800000 */
[----:B------:R0:W3:Y:S01]  /*0570*/  @!UP1 SYNCS.EXCH.64 URZ, [UR6+0x48], UR4 ;  /* 0x00004804063f95b2 */ /* 0x0000e20008000100 */
[----:B------:R-:W-:Y:S01]  /*0580*/  NOP ;  /* 0x0000000000007918 */ /* 0x000fe20000000000 */
[----:B---34-:R-:W-:Y:S06]  /*0590*/  BAR.SYNC.DEFER_BLOCKING 0x0 ;  /* 0x0000000000007b1d */ /* 0x018fec0000010000 */
[----:B------:R-:W-:Y:S05]  /*05a0*/  @!P2 BRA `(.L_x_3) ;  /* 0x0000009c006ca947 */ /* 0x000fea0003800000 */
[----:B------:R-:W-:-:S13]  /*05b0*/  ISETP.GT.U32.AND P0, PT, R8, 0x1, PT ;  /* 0x000000010800780c */ /* 0x000fda0003f04070 */
[----:B0-----:R-:W-:Y:S05]  /*05c0*/  @P0 EXIT ;  /* 0x000000000000094d */ /* 0x001fea0003800000 */
[----:B------:R-:W-:Y:S01]  /*05d0*/  ULDC.64 UR4, c[0x0][0x650] ;  /* 0x0001940000047ab9 */ /* 0x000fe20000000a00 */
[----:B------:R-:W-:Y:S01]  /*05e0*/  PRMT R0, RZ, 0x7610, R0 ;  /* 0x00007610ff007816 */ /* 0x000fe20000000000 */
[----:B------:R-:W-:Y:S01]  /*05f0*/  IMAD.MOV.U32 R153, RZ, RZ, -0x1 ;  /* 0xffffffffff997424 */ /* 0x000fe200078e00ff */
[----:B------:R-:W-:Y:S01]  /*0600*/  ISETP.GE.U32.AND P0, PT, R16, UR4, PT ;  /* 0x0000000410007c0c */ /* 0x000fe2000bf06070 */
[----:B------:R-:W-:Y:S02]  /*0610*/  IMAD.MOV.U32 R152, RZ, RZ, -0x1 ;  /* 0xffffffffff987424 */ /* 0x000fe400078e00ff */
[----:B------:R-:W-:Y:S01]  /*0620*/  IMAD.MOV.U32 R23, RZ, RZ, -0x1 ;  /* 0xffffffffff177424 */ /* 0x000fe200078e00ff */
[----:B------:R-:W-:-:S13]  /*0630*/  ISETP.GE.U32.AND.EX P0, PT, R17, UR5, PT, P0 ;  /* 0x0000000511007c0c */ /* 0x000fda000bf06100 */
[----:B------:R-:W-:Y:S05]  /*0640*/  @P0 BRA `(.L_x_4) ;  /* 0x0000000400540947 */ /* 0x000fea0003800000 */
[----:B------:R-:W0:Y:S01]  /*0650*/  LDC.64 R14, c[0x0][0x628] ;  /* 0x00018a00ff0e7b82 */ /* 0x000e220000000a00 */
[----:B------:R-:W-:Y:S02]  /*0660*/  IMAD.MOV.U32 R6, RZ, RZ, R16 ;  /* 0x000000ffff067224 */ /* 0x000fe400078e0010 */
[----:B------:R-:W-:-:S05]  /*0670*/  IMAD.MOV.U32 R7, RZ, RZ, R17 ;  /* 0x000000ffff077224 */ /* 0x000fca00078e0011 */
[----:B------:R-:W1:Y:S08]  /*0680*/  LDC R0, c[0x0][0x630] ;  /* 0x00018c00ff007b82 */ /* 0x000e700000000800 */
[----:B------:R-:W2:Y:S01]  /*0690*/  LDC.64 R20, c[0x0][0x620] ;  /* 0x00018800ff147b82 */ /* 0x000ea20000000a00 */
[----:B0-----:R-:W-:-:S04]  /*06a0*/  ISETP.NE.U32.AND P0, PT, R14, RZ, PT ;  /* 0x000000ff0e00720c */ /* 0x001fc80003f05070 */
[----:B------:R-:W-:-:S13]  /*06b0*/  ISETP.NE.AND.EX P0, PT, R15, RZ, PT, P0 ;  /* 0x000000ff0f00720c */ /* 0x000fda0003f05300 */
[----:B-12---:R-:W-:Y:S05]  /*06c0*/  @!P0 BRA `(.L_x_5) ;  /* 0x0000000000288947 */ /* 0x006fea0003800000 */
[----:B------:R-:W0:Y:S02]  /*06d0*/  LDC R11, c[0x0][0x634] ;  /* 0x00018d00ff0b7b82 */ /* 0x000e240000000800 */
[----:B0-----:R-:W-:-:S05]  /*06e0*/  IADD3 R11, P0, R16, R11, RZ ;  /* 0x0000000b100b7210 */ /* 0x001fca0007f1e0ff */
[----:B------:R-:W-:-:S04]  /*06f0*/  IMAD.X R13, RZ, RZ, R17, P0 ;  /* 0x000000ffff0d7224 */ /* 0x000fc800000e0611 */
[----:B------:R-:W-:-:S04]  /*0700*/  IMAD.WIDE.U32 R6, R13, R14, RZ ;  /* 0x0000000e0d067225 */ /* 0x000fc800078e00ff */
[----:B------:R-:W-:-:S04]  /*0710*/  IMAD.WIDE.U32 R8, P0, R11, R15, R6 ;  /* 0x0000000f0b087225 */ /* 0x000fc80007800006 */
[----:B------:R-:W-:-:S04]  /*0720*/  IMAD.WIDE.U32 R6, R11, R14, RZ ;  /* 0x0000000e0b067225 */ /* 0x000fc800078e00ff */
[----:B------:R-:W-:Y:S01]  /*0730*/  IMAD.X R11, RZ, RZ, RZ, P0 ;  /* 0x000000ffff0b7224 */ /* 0x000fe200000e06ff */
[----:B------:R-:W-:Y:S01]  /*0740*/  IADD3 RZ, P0, R7, R8, RZ ;  /* 0x0000000807ff7210 */ /* 0x000fe20007f1e0ff */
[----:B------:R-:W-:-:S04]  /*0750*/  IMAD.MOV.U32 R10, RZ, RZ, R9 ;  /* 0x000000ffff0a7224 */ /* 0x000fc800078e0009 */
[----:B------:R-:W-:-:S08]  /*0760*/  IMAD.WIDE.U32.X R6, R13, R15, R10, P0 ;  /* 0x0000000f0d067225 */ /* 0x000fd000000e040a */
.L_x_5:
[-CC-:B------:R-:W-:Y:S01]  /*0770*/  SHF.R.U64 R23, R6, R0.reuse, R7.reuse ;  /* 0x0000000006177219 */ /* 0x180fe20000001207 */
[----:B------:R-:W0:Y:S01]  /*0780*/  LDC R10, c[0x0][0x618] ;  /* 0x00018600ff0a7b82 */ /* 0x000e220000000800 */
[----:B------:R-:W-:Y:S01]  /*0790*/  SHF.R.U32.HI R5, RZ, R0, R7 ;  /* 0x00000000ff057219 */ /* 0x000fe20000011607 */
[----:B------:R-:W-:Y:S01]  /*07a0*/  ULDC UR4, c[0x0][0x150] ;  /* 0x0000540000047ab9 */ /* 0x000fe20000000800 */
[----:B------:R-:W-:Y:S02]  /*07b0*/  IADD3 R9, P0, RZ, -R23, RZ ;  /* 0x80000017ff097210 */ /* 0x000fe40007f1e0ff */
[----:B------:R-:W-:-:S03]  /*07c0*/  I2FP.F32.U32 R0, R4 ;  /* 0x0000000400007245 */ /* 0x000fc60000201000 */
[----:B------:R-:W1:Y:S01]  /*07d0*/  LDC.64 R28, c[0x0][0x640] ;  /* 0x00019000ff1c7b82 */ /* 0x000e620000000a00 */
[----:B------:R-:W-:Y:S02]  /*07e0*/  IMAD.X R11, RZ, RZ, ~R5, P0 ;  /* 0x000000ffff0b7224 */ /* 0x000fe400000e0e05 */
[----:B------:R-:W-:Y:S01]  /*07f0*/  FMUL R0, R0, UR4 ;  /* 0x0000000400007c20 */ /* 0x000fe20008400000 */
[----:B------:R-:W-:Y:S01]  /*0800*/  IMAD.WIDE.U32 R6, R9, R20, R16 ;  /* 0x0000001409067225 */ /* 0x000fe200078e0010 */
[----:B------:R-:W-:-:S03]  /*0810*/  ULDC UR4, c[0x0][0x154] ;  /* 0x0000550000047ab9 */ /* 0x000fc60000000800 */
[----:B------:R-:W-:Y:S01]  /*0820*/  IMAD R8, R11, R20, RZ ;  /* 0x000000140b087224 */ /* 0x000fe200078e02ff */
[----:B------:R-:W2:Y:S01]  /*0830*/  LDC R5, c[0x0][0x144] ;  /* 0x00005100ff057b82 */ /* 0x000ea20000000800 */
[----:B------:R-:W3:Y:S02]  /*0840*/  F2I.U32.TRUNC.NTZ R0, R0 ;  /* 0x0000000000007305 */ /* 0x000ee4000020f000 */
[----:B------:R-:W-:-:S04]  /*0850*/  IMAD R9, R9, R21, R8 ;  /* 0x0000001509097224 */ /* 0x000fc800078e0208 */
[----:B------:R-:W-:Y:S01]  /*0860*/  IMAD.IADD R7, R7, 0x1, R9 ;  /* 0x0000000107077824 */ /* 0x000fe200078e0209 */
[----:B------:R-:W4:Y:S01]  /*0870*/  LDC R12, c[0x0][0x608] ;  /* 0x00018200ff0c7b82 */ /* 0x000f220000000800 */
[----:B------:R-:W-:-:S03]  /*0880*/  IMAD.MOV.U32 R9, RZ, RZ, -0x1 ;  /* 0xffffffffff097424 */ /* 0x000fc600078e00ff */
[-CC-:B0-----:R-:W-:Y:S02]  /*0890*/  SHF.R.U64 R20, R6, R10.reuse, R7.reuse ;  /* 0x0000000a06147219 */ /* 0x181fe40000001207 */
[----:B------:R-:W-:Y:S02]  /*08a0*/  I2FP.F32.U32 R6, R3 ;  /* 0x0000000300067245 */ /* 0x000fe40000201000 */
[----:B------:R-:W0:Y:S01]  /*08b0*/  LDC R26, c[0x0][0x658] ;  /* 0x00019600ff1a7b82 */ /* 0x000e220000000800 */
[----:B-1----:R-:W-:Y:S01]  /*08c0*/  ISETP.NE.U32.AND P0, PT, R28, RZ, PT ;  /* 0x000000ff1c00720c */ /* 0x002fe20003f05070 */
[----:B---3--:R-:W-:Y:S01]  /*08d0*/  IMAD.MOV R8, RZ, RZ, -R0 ;  /* 0x000000ffff087224 */ /* 0x008fe200078e0a00 */
[----:B------:R-:W-:Y:S01]  /*08e0*/  SHF.R.U32.HI R7, RZ, R10, R7 ;  /* 0x0000000aff077219 */ /* 0x000fe20000011607 */
[----:B------:R-:W-:Y:S01]  /*08f0*/  FMUL R6, R6, UR4 ;  /* 0x0000000406067c20 */ /* 0x000fe20008400000 */
[----:B------:R-:W-:-:S03]  /*0900*/  ISETP.NE.AND.EX P0, PT, R29, RZ, PT, P0 ;  /* 0x000000ff1d00720c */ /* 0x000fc60003f05300 */
[----:B------:R-:W1:Y:S01]  /*0910*/  LDC R14, c[0x0][0x148] ;  /* 0x00005200ff0e7b82 */ /* 0x000e620000000800 */
[----:B--2---:R-:W-:-:S07]  /*0920*/  IMAD R0, R5, R8, R4 ;  /* 0x0000000805007224 */ /* 0x004fce00078e0204 */
[----:B------:R-:W2:Y:S01]  /*0930*/  LDC R24, c[0x0][0x600] ;  /* 0x00018000ff187b82 */ /* 0x000ea20000000800 */
[-CC-:B----4-:R-:W-:Y:S02]  /*0940*/  SHF.R.U64 R30, R20, R12.reuse, R7.reuse ;  /* 0x0000000c141e7219 */ /* 0x190fe40000001207 */
[----:B------:R-:W-:Y:S01]  /*0950*/  SHF.R.U32.HI R5, RZ, R12, R7 ;  /* 0x0000000cff057219 */ /* 0x000fe20000011607 */
[----:B------:R-:W-:Y:S01]  /*0960*/  IMAD.MOV.U32 R7, RZ, RZ, 0x1 ;  /* 0x00000001ff077424 */ /* 0x000fe200078e00ff */
[----:B------:R3:W4:Y:S03]  /*0970*/  F2I.U32.TRUNC.NTZ R12, R6 ;  /* 0x00000006000c7305 */ /* 0x000726000020f000 */
[----:B------:R-:W1:Y:S01]  /*0980*/  LDC R15, c[0x0][0x648] ;  /* 0x00019200ff0f7b82 */ /* 0x000e620000000800 */
[-C--:B0-----:R-:W-:Y:S02]  /*0990*/  SHF.L.U32 R4, R9, R26.reuse, RZ ;  /* 0x0000001a09047219 */ /* 0x081fe400000006ff */
[----:B------:R-:W-:-:S02]  /*09a0*/  SHF.R.U64 R32, R30, R26, R5 ;  /* 0x0000001a1e207219 */ /* 0x000fc40000001205 */
[----:B------:R-:W-:Y:S02]  /*09b0*/  LOP3.LUT R11, RZ, R4, RZ, 0x33, !PT ;  /* 0x00000004ff0b7212 */ /* 0x000fe400078e33ff */
[-C--:B------:R-:W-:Y:S01]  /*09c0*/  SHF.R.U32.HI R5, RZ, R26.reuse, R5 ;  /* 0x0000001aff057219 */ /* 0x080fe20000011605 */
[----:B------:R-:W0:Y:S01]  /*09d0*/  LDC R21, c[0x0][0x638] ;  /* 0x00018e00ff157b82 */ /* 0x000e220000000800 */
[----:B------:R-:W-:Y:S01]  /*09e0*/  SHF.L.U32 R10, R7, R26, RZ ;  /* 0x0000001a070a7219 */ /* 0x000fe200000006ff */
[----:B------:R-:W-:-:S06]  /*09f0*/  IMAD.MOV.U32 R4, RZ, RZ, R32 ;  /* 0x000000ffff047224 */ /* 0x000fcc00078e0020 */
[----:B------:R-:W0:Y:S01]  /*0a00*/  LDC R153, c[0x0][0x610] ;  /* 0x00018400ff997b82 */ /* 0x000e220000000800 */
[----:B---34-:R-:W-:Y:S05]  /*0a10*/  @!P0 BRA `(.L_x_6) ;  /* 0x0000000000288947 */ /* 0x018fea0003800000 */
[----:B------:R-:W3:Y:S02]  /*0a20*/  LDC R9, c[0x0][0x64c] ;  /* 0x00019300ff097b82 */ /* 0x000ee40000000800 */
[----:B---3--:R-:W-:-:S05]  /*0a30*/  IADD3 R9, P0, R32, R9, RZ ;  /* 0x0000000920097210 */ /* 0x008fca0007f1e0ff */
        /* <DEDUP_REMOVED lines=8> */
.L_x_6:
[----:B-1----:R-:W-:Y:S01]  /*0ac0*/  SHF.R.U64 R4, R4, R15, R5 ;  /* 0x0000000f04047219 */ /* 0x002fe20000001205 */
[----:B--2---:R-:W-:Y:S01]  /*0ad0*/  VIADD R5, R24, 0xffffffff ;  /* 0xffffffff18057836 */ /* 0x004fe20000000000 */
[----:B------:R-:W-:Y:S01]  /*0ae0*/  LOP3.LUT R11, R30, R11, RZ, 0xc0, !PT ;  /* 0x0000000b1e0b7212 */ /* 0x000fe200078ec0ff */
[----:B------:R-:W-:Y:S02]  /*0af0*/  IMAD.MOV R12, RZ, RZ, -R12 ;  /* 0x000000ffff0c7224 */ /* 0x000fe400078e0a0c */
[----:B------:R-:W-:Y:S02]  /*0b00*/  IMAD.MOV R6, RZ, RZ, -R4 ;  /* 0x000000ffff067224 */ /* 0x000fe400078e0a04 */
[----:B------:R-:W-:Y:S01]  /*0b10*/  IMAD R11, R10, R4, R11 ;  /* 0x000000040a0b7224 */ /* 0x000fe200078e020b */
[----:B------:R-:W-:Y:S01]  /*0b20*/  LOP3.LUT R4, R20, R5, RZ, 0xc0, !PT ;  /* 0x0000000514047212 */ /* 0x000fe200078ec0ff */
[----:B------:R-:W-:Y:S02]  /*0b30*/  @P3 IMAD R0, R14, R12, R3 ;  /* 0x0000000c0e003224 */ /* 0x000fe400078e0203 */
[----:B0-----:R-:W-:-:S02]  /*0b40*/  IMAD R3, R6, R21, R32 ;  /* 0x0000001506037224 */ /* 0x001fc400078e0220 */
[----:B------:R-:W-:Y:S02]  /*0b50*/  IMAD R153, R11, R153, R0 ;  /* 0x000000990b997224 */ /* 0x000fe400078e0200 */
[----:B------:R-:W-:Y:S02]  /*0b60*/  IMAD R4, R3, R24, R4 ;  /* 0x0000001803047224 */ /* 0x000fe400078e0204 */
[----:B------:R-:W-:-:S03]  /*0b70*/  IMAD.MOV.U32 R0, RZ, RZ, 0x1 ;  /* 0x00000001ff007424 */ /* 0x000fc600078e00ff */
[----:B------:R-:W-:Y:S02]  /*0b80*/  SEL R152, R4, R153, !P3 ;  /* 0x0000009904987207 */ /* 0x000fe40005800000 */
[----:B------:R-:W-:-:S07]  /*0b90*/  SEL R153, R153, R4, !P3 ;  /* 0x0000000499997207 */ /* 0x000fce0005800000 */
.L_x_4:
[----:B------:R-:W-:-:S08]  /*0ba0*/  NOP ;  /* 0x0000000000007918 */ /* 0x000fd00000000000 */
[----:B------:R-:W0:Y:S02]  /*0bb0*/  USETMAXREG.TRY_ALLOC.CTAPOOL UP0, 0xe8 ;  /* 0x000000e8000079c8 */ /* 0x000e240008000600 */
[----:B0-----:R-:W-:-:S13]  /*0bc0*/  PLOP3.LUT P0, PT, PT, PT, UP0, 0x80, 0x0 ;  /* 0x000000000000781c */ /* 0x001fda0003f0f008 */
[----:B------:R-:W-:Y:S05]  /*0bd0*/  @!P0 BRA `(.L_x_4) ;  /* 0xfffffffc00f08947 */ /* 0x000fea000383ffff */
[----:B------:R-:W-:Y:S01]  /*0be0*/  ULDC.64 UR4, c[0x0][0x598] ;  /* 0x0001660000047ab9 */ /* 0x000fe20000000a00 */
[----:B------:R-:W-:Y:S01]  /*0bf0*/  ULDC.64 UR36, c[0x0][0x208] ;  /* 0x0000820000247ab9 */ /* 0x000fe20000000a00 */
[----:B------:R-:W-:-:S04]  /*0c00*/  ISETP.NE.U32.AND P0, PT, RZ, UR4, PT ;  /* 0x00000004ff007c0c */ /* 0x000fc8000bf05070 */
[----:B------:R-:W-:-:S13]  /*0c10*/  ISETP.NE.AND.EX P0, PT, RZ, UR5, PT, P0 ;  /* 0x00000005ff007c0c */ /* 0x000fda000bf05300 */
[----:B------:R-:W-:Y:S05]  /*0c20*/  @!P0 BRA `(.L_x_7) ;  /* 0x00000000001c8947 */ /* 0x000fea0003800000 */
[----:B------:R-:W0:Y:S02]  /*0c30*/  LDC.64 R4, c[0x0][0x598] ;  /* 0x00016600ff047b82 */ /* 0x000e240000000a00 */
[----:B0-----:R-:W2:Y:S02]  /*0c40*/  LDG.E.64 R4, desc[UR36][R4.64] ;  /* 0x0000002404047981 */ /* 0x001ea4000c1e1b00 */
[----:B--2---:R-:W-:-:S04]  /*0c50*/  ISETP.NE.U32.AND P0, PT, R4, RZ, PT ;  /* 0x000000ff0400720c */ /* 0x004fc80003f05070 */
[----:B------:R-:W-:-:S13]  /*0c60*/  ISETP.NE.AND.EX P0, PT, R5, RZ, PT, P0 ;  /* 0x000000ff0500720c */ /* 0x000fda0003f05300 */
[----:B------:R-:W-:Y:S05]  /*0c70*/  @!P0 BRA `(.L_x_7) ;  /* 0x0000000000088947 */ /* 0x000fea0003800000 */
[----:B------:R0:W5:Y:S01]  /*0c80*/  LD.E R154, desc[UR36][R4.64] ;  /* 0x00000024049a7980 */ /* 0x000162000c101900 */
[----:B------:R-:W-:Y:S05]  /*0c90*/  BRA `(.L_x_8) ;  /* 0x0000000000247947 */ /* 0x000fea0003800000 */
.L_x_7:
[----:B------:R-:W-:Y:S02]  /*0ca0*/  ULDC.64 UR4, c[0x0][0x588] ;  /* 0x0001620000047ab9 */ /* 0x000fe40000000a00 */
[----:B------:R-:W-:-:S04]  /*0cb0*/  ISETP.NE.U32.AND P0, PT, RZ, UR4, PT ;  /* 0x00000004ff007c0c */ /* 0x000fc8000bf05070 */
[----:B------:R-:W-:-:S13]  /*0cc0*/  ISETP.NE.AND.EX P0, PT, RZ, UR5, PT, P0 ;  /* 0x00000005ff007c0c */ /* 0x000fda000bf05300 */
[----:B------:R-:W-:Y:S05]  /*0cd0*/  @!P0 BRA `(.L_x_9) ;  /* 0x00000000000c8947 */ /* 0x000fea0003800000 */
[----:B------:R-:W0:Y:S02]  /*0ce0*/  LDC.64 R154, c[0x0][0x588] ;  /* 0x00016200ff9a7b82 */ /* 0x000e240000000a00 */
[----:B0-----:R1:W5:Y:S01]  /*0cf0*/  LDG.E R154, desc[UR36][R154.64] ;  /* 0x000000249a9a7981 */ /* 0x001362000c1e1900 */
[----:B------:R-:W-:Y:S05]  /*0d00*/  BRA `(.L_x_8) ;  /* 0x0000000000087947 */ /* 0x000fea0003800000 */
.L_x_9:
[----:B------:R-:W-:Y:S02]  /*0d10*/  ULDC UR4, c[0x0][0x580] ;  /* 0x0001600000047ab9 */ /* 0x000fe40000000800 */
[----:B------:R-:W-:-:S07]  /*0d20*/  IMAD.U32 R154, RZ, RZ, UR4 ;  /* 0x00000004ff9a7e24 */ /* 0x000fce000f8e00ff */
.L_x_8:
[----:B------:R-:W-:Y:S02]  /*0d30*/  ULDC.64 UR4, c[0x0][0x5a0] ;  /* 0x0001680000047ab9 */ /* 0x000fe40000000a00 */
[----:B------:R-:W-:-:S04]  /*0d40*/  ISETP.NE.U32.AND P0, PT, RZ, UR4, PT ;  /* 0x00000004ff007c0c */ /* 0x000fc8000bf05070 */
[----:B------:R-:W-:-:S13]  /*0d50*/  ISETP.NE.AND.EX P0, PT, RZ, UR5, PT, P0 ;  /* 0x00000005ff007c0c */ /* 0x000fda000bf05300 */
[----:B------:R-:W-:Y:S05]  /*0d60*/  @!P0 BRA `(.L_x_10) ;  /* 0x00000000001c8947 */ /* 0x000fea0003800000 */
[----:B0-----:R-:W0:Y:S02]  /*0d70*/  LDC.64 R4, c[0x0][0x5a0] ;  /* 0x00016800ff047b82 */ /* 0x001e240000000a00 */
[----:B0-----:R-:W2:Y:S02]  /*0d80*/  LDG.E.64 R4, desc[UR36][R4.64] ;  /* 0x0000002404047981 */ /* 0x001ea4000c1e1b00 */
[----:B--2---:R-:W-:-:S04]  /*0d90*/  ISETP.NE.U32.AND P0, PT, R4, RZ, PT ;  /* 0x000000ff0400720c */ /* 0x004fc80003f05070 */
[----:B------:R-:W-:-:S13]  /*0da0*/  ISETP.NE.AND.EX P0, PT, R5, RZ, PT, P0 ;  /* 0x000000ff0500720c */ /* 0x000fda0003f05300 */
[----:B------:R-:W-:Y:S05]  /*0db0*/  @!P0 BRA `(.L_x_10) ;  /* 0x0000000000088947 */ /* 0x000fea0003800000 */
[----:B-1----:R0:W5:Y:S01]  /*0dc0*/  LD.E R155, desc[UR36][R4.64] ;  /* 0x00000024049b7980 */ /* 0x002162000c101900 */
[----:B------:R-:W-:Y:S05]  /*0dd0*/  BRA `(.L_x_11) ;  /* 0x0000000000247947 */ /* 0x000fea0003800000 */
.L_x_10:
[----:B------:R-:W-:Y:S02]  /*0de0*/  ULDC.64 UR4, c[0x0][0x590] ;  /* 0x0001640000047ab9 */ /* 0x000fe40000000a00 */
[----:B------:R-:W-:-:S04]  /*0df0*/  ISETP.NE.U32.AND P0, PT, RZ, UR4, PT ;  /* 0x00000004ff007c0c */ /* 0x000fc8000bf05070 */
[----:B------:R-:W-:-:S13]  /*0e00*/  ISETP.NE.AND.EX P0, PT, RZ, UR5, PT, P0 ;  /* 0x00000005ff007c0c */ /* 0x000fda000bf05300 */
[----:B------:R-:W-:Y:S05]  /*0e10*/  @!P0 BRA `(.L_x_12) ;  /* 0x00000000000c8947 */ /* 0x000fea0003800000 */
[----:B0-----:R-:W1:Y:S02]  /*0e20*/  LDC.64 R4, c[0x0][0x590] ;  /* 0x00016400ff047b82 */ /* 0x001e640000000a00 */
[----:B-1----:R1:W5:Y:S01]  /*0e30*/  LDG.E R155, desc[UR36][R4.64] ;  /* 0x00000024049b7981 */ /* 0x002362000c1e1900 */
[----:B------:R-:W-:Y:S05]  /*0e40*/  BRA `(.L_x_11) ;  /* 0x0000000000087947 */ /* 0x000fea0003800000 */
.L_x_12:
[----:B------:R-:W-:Y:S02]  /*0e50*/  ULDC UR4, c[0x0][0x584] ;  /* 0x0001610000047ab9 */ /* 0x000fe40000000800 */
[----:B-1----:R-:W-:-:S07]  /*0e60*/  IMAD.U32 R155, RZ, RZ, UR4 ;  /* 0x00000004ff9b7e24 */ /* 0x002fce000f8e00ff */
.L_x_11:
[----:B------:R-:W-:-:S13]  /*0e70*/  LOP3.LUT P0, RZ, R0, 0xff, RZ, 0xc0, !PT ;  /* 0x000000ff00ff7812 */ /* 0x000fda000780c0ff */
[----:B------:R-:W-:Y:S05]  /*0e80*/  @!P0 EXIT ;  /* 0x000000000000894d */ /* 0x000fea0003800000 */
[----:B------:R-:W-:Y:S01]  /*0e90*/  ULDC UR4, c[0x0][0x28c] ;  /* 0x0000a30000047ab9 */ /* 0x000fe20000000800 */
[----:B------:R-:W-:Y:S01]  /*0ea0*/  LOP3.LUT R158, R19, 0x1, RZ, 0xfc, !PT ;  /* 0x00000001139e7812 */ /* 0x000fe200078efcff */
[----:B------:R-:W-:Y:S01]  /*0eb0*/  UIADD3 UR4, UR4, 0x7f, URZ ;  /* 0x0000007f04047890 */ /* 0x000fe2000fffe03f */
[----:B------:R-:W-:Y:S01]  /*0ec0*/  UMOV UR38, URZ ;  /* 0x0000003f00267c82 */ /* 0x000fe20008000000 */
[----:B------:R-:W-:Y:S02]  /*0ed0*/  UMOV UR39, URZ ;  /* 0x0000003f00277c82 */ /* 0x000fe40008000000 */
[----:B------:R-:W-:-:S04]  /*0ee0*/  USHF.R.S32.HI UR5, URZ, 0x1f, UR4 ;  /* 0x0000001f3f057899 */ /* 0x000fc80008011404 */
[----:B------:R-:W-:-:S04]  /*0ef0*/  ULEA.HI UR5, UR5, UR4, URZ, 0x7 ;  /* 0x0000000405057291 */ /* 0x000fc8000f8f383f */
[----:B------:R-:W-:-:S12]  /*0f00*/  USHF.R.S32.HI UR40, URZ, 0x7, UR5 ;  /* 0x000000073f287899 */ /* 0x000fd80008011405 */
.L_x_286:
[----:B------:R-:W-:Y:S01]  /*0f10*/  LOP3.LUT R0, R18, 0x80, RZ, 0xc0, !PT ;  /* 0x0000008012007812 */ /* 0x000fe200078ec0ff */
[----:B--2---:R-:W2:Y:S01]  /*0f20*/  S2UR UR7, SR_CgaCtaId ;  /* 0x00000000000779c3 */ /* 0x004ea20000008800 */
[----:B------:R-:W-:Y:S02]  /*0f30*/  UMOV UR6, 0x400 ;  /* 0x0000040000067882 */ /* 0x000fe40000000000 */
[----:B------:R-:W-:-:S06]  /*0f40*/  SHF.R.U32.HI R0, RZ, 0x7, R0 ;  /* 0x00000007ff007819 */ /* 0x000fcc0000011600 */
[----:B---3--:R-:W3:Y:S01]  /*0f50*/  SHFL.IDX PT, R0, R0, RZ, 0x1f ;  /* 0x00001fff00007589 */ /* 0x008ee200000e0000 */
[----:B--2---:R-:W-:Y:S01]  /*0f60*/  ULEA UR42, UR7, UR6, 0x18 ;  /* 0x00000006072a7291 */ /* 0x004fe2000f8ec03f */
[----:B---3--:R-:W-:-:S13]  /*0f70*/  R2UR UR4, R0 ;  /* 0x00000000000472ca */ /* 0x008fda00000e0000 */
[----:B------:R-:W-:-:S04]  /*0f80*/  ULEA.HI UR5, UR4, UR4, URZ, 0x1 ;  /* 0x0000000404057291 */ /* 0x000fc8000f8f083f */
[----:B------:R-:W-:-:S04]  /*0f90*/  ULOP3.LUT UR5, UR5, 0x7fffe, URZ, 0xc0, !UPT ;  /* 0x0007fffe05057892 */ /* 0x000fc8000f8ec03f */
[----:B------:R-:W-:-:S03]  /*0fa0*/  UIADD3 UR5, UR4, -UR5, URZ ;  /* 0x8000000504057290 */ /* 0x000fc6000fffe03f */
[----:B------:R-:W-:Y:S01]  /*0fb0*/  ULDC UR4, c[0x0][0x28c] ;  /* 0x0000a30000047ab9 */ /* 0x000fe20000000800 */
[----:B------:R-:W-:Y:S01]  /*0fc0*/  ULEA UR5, UR5, UR42, 0xd ;  /* 0x0000002a05057291 */ /* 0x000fe2000f8e683f */
[----:B------:R-:W-:-:S03]  /*0fd0*/  ISETP.LT.AND P0, PT, RZ, UR4, PT ;  /* 0x00000004ff007c0c */ /* 0x000fc6000bf01270 */
[----:B------:R-:W-:-:S04]  /*0fe0*/  UIADD3 UR5, UR5, 0x100, URZ ;  /* 0x0000010005057890 */ /* 0x000fc8000fffe03f */
[----:B------:R-:W-:-:S04]  /*0ff0*/  USHF.R.U32.HI UR5, URZ, 0x4, UR5 ;  /* 0x000000043f057899 */ /* 0x000fc80008011605 */
[----:B------:R-:W-:Y:S02]  /*1000*/  ULOP3.LUT UR41, UR5, 0x3fff, URZ, 0xc0, !UPT ;  /* 0x00003fff05297892 */ /* 0x000fe4000f8ec03f */
[----:B-1----:R-:W-:Y:S10]  /*1010*/  @P0 BRA `(.L_x_13) ;  /* 0x0000000000400947 */ /* 0x002ff40003800000 */
[----:B------:R-:W-:Y:S01]  /*1020*/  MOV R0, 0x0 ;  /* 0x0000000000007802 */ /* 0x000fe20000000f00 */
[----:B------:R-:W-:Y:S01]  /*1030*/  ULDC.64 UR4, c[0x4][0x68] ;  /* 0x01001a0000047ab9 */ /* 0x000fe20000000a00 */
[----:B------:R-:W-:Y:S01]  /*1040*/  ULDC.64 UR6, c[0x4][0x8] ;  /* 0x0100020000067ab9 */ /* 0x000fe20000000a00 */
[----:B01----:R-:W-:Y:S01]  /*1050*/  IMAD.U32 R4, RZ, RZ, UR4 ;  /* 0x00000004ff047e24 */ /* 0x003fe2000f8e00ff */
[----:B------:R0:W1:Y:S01]  /*1060*/  LDC.64 R14, c[0x4][R0] ;  /* 0x01000000000e7b82 */ /* 0x0000620000000a00 */
[----:B------:R-:W-:Y:S01]  /*1070*/  IMAD.U32 R5, RZ, RZ, UR5 ;  /* 0x00000005ff057e24 */ /* 0x000fe2000f8e00ff */
[----:B------:R-:W-:Y:S01]  /*1080*/  ULDC.64 UR4, c[0x4][0x70] ;  /* 0x01001c0000047ab9 */ /* 0x000fe20000000a00 */
[----:B------:R-:W-:Y:S02]  /*1090*/  IMAD.U32 R10, RZ, RZ, UR6 ;  /* 0x00000006ff0a7e24 */ /* 0x000fe4000f8e00ff */
[----:B------:R-:W-:Y:S02]  /*10a0*/  IMAD.U32 R6, RZ, RZ, UR4 ;  /* 0x00000004ff067e24 */ /* 0x000fe4000f8e00ff */
[----:B------:R-:W-:-:S02]  /*10b0*/  IMAD.U32 R7, RZ, RZ, UR5 ;  /* 0x00000005ff077e24 */ /* 0x000fc4000f8e00ff */
[----:B------:R-:W-:Y:S02]  /*10c0*/  IMAD.U32 R11, RZ, RZ, UR7 ;  /* 0x00000007ff0b7e24 */ /* 0x000fe4000f8e00ff */
[----:B------:R-:W-:Y:S02]  /*10d0*/  IMAD.MOV.U32 R8, RZ, RZ, 0x1e1 ;  /* 0x000001e1ff087424 */ /* 0x000fe400078e00ff */
[----:B------:R-:W-:Y:S02]  /*10e0*/  IMAD.MOV.U32 R12, RZ, RZ, 0x1 ;  /* 0x00000001ff0c7424 */ /* 0x000fe400078e00ff */
[----:B0-----:R-:W-:-:S07]  /*10f0*/  IMAD.MOV.U32 R13, RZ, RZ, RZ ;  /* 0x000000ffff0d7224 */ /* 0x001fce00078e00ff */
[----:B------:R-:W-:-:S07]  /*1100*/  LEPC R20, `(.L_x_13) ;  /* 0x000000001014794e */ /* 0x000fce0000000000 */
[----:B-1---5:R-:W-:Y:S05]  /*1110*/  CALL.ABS.NOINC R14 ;  /* 0x000000000e007343 */ /* 0x022fea0003c00000 */
.L_x_13:
[----:B------:R-:W-:-:S13]  /*1120*/  ISETP.NE.AND P0, PT, R158, 0x3, PT ;  /* 0x000000039e00780c */ /* 0x000fda0003f05270 */
[----:B------:R-:W-:Y:S05]  /*1130*/  @!P0 BRA `(.L_x_14) ;  /* 0x0000000000048947 */ /* 0x000fea0003800000 */
[----:B------:R-:W-:Y:S01]  /*1140*/  BPT.TRAP 0x1 ;  /* 0x000000040000795c */ /* 0x000fe20000300000 */
.L_x_14:
[----:B------:R-:W-:Y:S02]  /*1150*/  IMAD.U32 R3, RZ, RZ, UR39 ;  /* 0x00000027ff037e24 */ /* 0x000fe4000f8e00ff */
[----:B------:R-:W-:-:S03]  /*1160*/  IMAD.U32 R0, RZ, RZ, UR38 ;  /* 0x00000026ff007e24 */ /* 0x000fc6000f8e00ff */
[----:B------:R-:W-:Y:S02]  /*1170*/  LEA R3, R3, UR42, 0x3 ;  /* 0x0000002a03037c11 */ /* 0x000fe4000f8e18ff */
[----:B------:R-:W-:-:S04]  /*1180*/  SHF.L.U32 R0, R0, 0x1f, RZ ;  /* 0x0000001f00007819 */ /* 0x000fc800000006ff */
[----:B------:R2:W3:Y:S01]  /*1190*/  SYNCS.PHASECHK.TRANS64.TRYWAIT P1, [R3+URZ], R0 ;  /* 0x00000000030075a7 */ /* 0x0004e2000802017f */
[----:B------:R-:W-:Y:S05]  /*11a0*/  @!P0 BRA `(.L_x_15) ;  /* 0x0000000000048947 */ /* 0x000fea0003800000 */
[----:B------:R-:W-:Y:S01]  /*11b0*/  BPT.TRAP 0x1 ;  /* 0x000000040000795c */ /* 0x000fe20000300000 */
.L_x_15:
[----:B---3--:R-:W-:Y:S05]  /*11c0*/  @P1 BRA `(.L_x_16) ;  /* 0x0000000000081947 */ /* 0x008fea0003800000 */
[----:B------:R-:W3:Y:S02]  /*11d0*/  SYNCS.PHASECHK.TRANS64.TRYWAIT P1, [R3+URZ], R0 ;  /* 0x00000000030075a7 */ /* 0x000ee4000802017f */
[----:B---3--:R-:W-:Y:S05]  /*11e0*/  @!P1 BRA `(.L_x_17) ;  /* 0x000000a400f49947 */ /* 0x008fea0003800000 */
.L_x_16:
[----:B------:R-:W-:-:S04]  /*11f0*/  UISETP.LT.AND UP0, UPT, UR40, 0x1, UPT ;  /* 0x000000012800788c */ /* 0x000fc8000bf01270 */
[----:B------:R-:W-:-:S04]  /*1200*/  USEL UR4, UR40, 0x1, UP0 ;  /* 0x0000000128047887 */ /* 0x000fc80008000000 */
[----:B------:R-:W-:-:S06]  /*1210*/  UIADD3 UR4, UR40, -UR4, URZ ;  /* 0x8000000428047290 */ /* 0x000fcc000fffe03f */
[----:B--23--:R-:W-:Y:S01]  /*1220*/  IMAD.U32 R0, RZ, RZ, UR4 ;  /* 0x00000004ff007e24 */ /* 0x00cfe2000f8e00ff */
[----:B------:R-:W-:Y:S05]  /*1230*/  WARPSYNC.ALL ;  /* 0x0000000000007948 */ /* 0x000fea0003800000 */
[----:B------:R-:W-:Y:S01]  /*1240*/  ISETP.GE.AND P1, PT, R0, 0x1, PT ;  /* 0x000000010000780c */ /* 0x000fe20003f26270 */
[----:B------:R-:W-:Y:S01]  /*1250*/  UIADD3 UR4, UR42, 0x18100, URZ ;  /* 0x000181002a047890 */ /* 0x000fe2000fffe03f */
[----:B------:R-:W-:Y:S01]  /*1260*/  WARPGROUP.ARRIVE ;  /* 0x00000000000079c5 */ /* 0x000fe20000000000 */
[----:B------:R-:W-:Y:S01]  /*1270*/  UMOV UR9, 0x40000040 ;  /* 0x4000004000097882 */ /* 0x000fe20000000000 */
[----:B------:R-:W-:Y:S01]  /*1280*/  UMOV UR11, 0x40000040 ;  /* 0x40000040000b7882 */ /* 0x000fe20000000000 */
[----:B------:R-:W-:-:S04]  /*1290*/  USHF.R.U32.HI UR4, URZ, 0x4, UR4 ;  /* 0x000000043f047899 */ /* 0x000fc80008011604 */
[----:B------:R-:W-:Y:S02]  /*12a0*/  ULOP3.LUT UR5, UR4, 0x3fff, URZ, 0xc0, !UPT ;  /* 0x00003fff04057892 */ /* 0x000fe4000f8ec03f */
[----:B------:R-:W-:Y:S02]  /*12b0*/  ULOP3.LUT UR4, UR41, 0x10000, URZ, 0xfc, !UPT ;  /* 0x0001000029047892 */ /* 0x000fe4000f8efc3f */
[----:B------:R-:W-:Y:S02]  /*12c0*/  ULOP3.LUT UR5, UR5, 0x10000, URZ, 0xfc, !UPT ;  /* 0x0001000005057892 */ /* 0x000fe4000f8efc3f */
[----:B------:R-:W-:Y:S02]  /*12d0*/  ULEA UR6, UR39, UR4, 0xb ;  /* 0x0000000427067291 */ /* 0x000fe4000f8e583f */
[----:B------:R-:W-:-:S05]  /*12e0*/  ULEA UR7, UR39, UR5, 0xc ;  /* 0x0000000527077291 */ /* 0x000fca000f8e603f */
[----:B------:R-:W-:Y:S02]  /*12f0*/  UMOV UR8, UR6 ;  /* 0x0000000600087c82 */ /* 0x000fe40008000000 */
[----:B------:R-:W-:Y:S02]  /*1300*/  UMOV UR10, UR7 ;  /* 0x00000007000a7c82 */ /* 0x000fe40008000000 */
[----:B------:R-:W-:Y:S01]  /*1310*/  HGMMA.64x256x16.F32 R24, gdesc[UR8], RZ, !UPT, gsb0 ;  /* 0x03e00000081879f0 */ /* 0x000fe2000c0008ff */
[----:B------:R-:W-:Y:S02]  /*1320*/  UIADD3 UR8, UR6, 0x2, URZ ;  /* 0x0000000206087890 */ /* 0x000fe4000fffe03f */
[----:B------:R-:W-:Y:S01]  /*1330*/  UIADD3 UR10, UR7, 0x2, URZ ;  /* 0x00000002070a7890 */ /* 0x000fe2000fffe03f */
[----:B------:R-:W-:Y:S01]  /*1340*/  UMOV UR9, 0x40000040 ;  /* 0x4000004000097882 */ /* 0x000fe20000000000 */
[----:B------:R-:W-:Y:S01]  /*1350*/  UMOV UR11, 0x40000040 ;  /* 0x40000040000b7882 */ /* 0x000fe20000000000 */
[----:B------:R-:W-:-:S02]  /*1360*/  WARPGROUP.DEPBAR.LE gsb0, 0x0 ;  /* 0x00008000000079c5 */ /* 0x000fc40000010000 */
[----:B------:R-:W-:-:S15]  /*1370*/  WARPGROUP.ARRIVE ;  /* 0x00000000000079c5 */ /* 0x000fde0000000000 */
[----:B------:R-:W-:-:S05]  /*1380*/  NOP ;  /* 0x0000000000007918 */ /* 0x000fca0000000000 */
[----:B------:R-:W-:Y:S01]  /*1390*/  HGMMA.64x256x16.F32 R24, gdesc[UR8], R24, gsb0 ;  /* 0x03e00000081879f0 */ /* 0x000fe20008000818 */
[----:B------:R-:W-:Y:S02]  /*13a0*/  UIADD3 UR8, UR6, 0x4, URZ ;  /* 0x0000000406087890 */ /* 0x000fe4000fffe03f */
[----:B------:R-:W-:Y:S01]  /*13b0*/  UIADD3 UR10, UR7, 0x4, URZ ;  /* 0x00000004070a7890 */ /* 0x000fe2000fffe03f */
[----:B------:R-:W-:Y:S01]  /*13c0*/  UMOV UR9, 0x40000040 ;  /* 0x4000004000097882 */ /* 0x000fe20000000000 */
[----:B------:R-:W-:Y:S01]  /*13d0*/  UMOV UR11, 0x40000040 ;  /* 0x40000040000b7882 */ /* 0x000fe20000000000 */
[----:B------:R-:W-:Y:S02]  /*13e0*/  WARPGROUP.DEPBAR.LE gsb0, 0x0 ;  /* 0x00008000000079c5 */ /* 0x000fe40000010000 */
        /* <DEDUP_REMOVED lines=42> */
[----:B------:R-:W-:Y:S03]  /*1690*/  HGMMA.64x256x16.F32 R24, gdesc[UR8], R24, gsb0 ;  /* 0x03e00000081879f0 */ /* 0x000fe60008000818 */
[----:B------:R-:W-:Y:S02]  /*16a0*/  WARPGROUP.DEPBAR.LE gsb0, 0x0 ;  /* 0x00008000000079c5 */ /* 0x000fe40000010000 */
[----:B------:R-:W-:Y:S05]  /*16b0*/  @!P1 BRA `(.L_x_18) ;  /* 0x0000000400a49947 */ /* 0x000fea0003800000 */
[----:B------:R-:W-:-:S04]  /*16c0*/  UIADD3 UR6, UR39, 0x1, URZ ;  /* 0x0000000127067890 */ /* 0x000fc8000fffe03f */
[----:B------:R-:W-:-:S04]  /*16d0*/  UISETP.NE.AND UP0, UPT, UR6, 0x3, UPT ;  /* 0x000000030600788c */ /* 0x000fc8000bf05270 */
[----:B------:R-:W-:Y:S02]  /*16e0*/  USEL UR7, URZ, 0x1, UP0 ;  /* 0x000000013f077887 */ /* 0x000fe40008000000 */
[----:B------:R-:W-:Y:S02]  /*16f0*/  USEL UR6, UR6, URZ, UP0 ;  /* 0x0000003f06067287 */ /* 0x000fe40008000000 */
[----:B------:R-:W-:-:S06]  /*1700*/  ULOP3.LUT UR7, UR38, UR7, URZ, 0x3c, !UPT ;  /* 0x0000000726077292 */ /* 0x000fcc000f8e3c3f */
[----:B01----:R-:W-:Y:S01]  /*1710*/  IMAD.U32 R5, RZ, RZ, UR7 ;  /* 0x00000007ff057e24 */ /* 0x003fe2000f8e00ff */
[----:B------:R-:W-:-:S06]  /*1720*/  UMOV UR7, UR39 ;  /* 0x0000002700077c82 */ /* 0x000fcc0008000000 */
.L_x_25:
[----:B01----:R-:W-:Y:S05]  /*1730*/  @!P0 BRA `(.L_x_19) ;  /* 0x0000000000048947 */ /* 0x003fea0003800000 */
[----:B------:R-:W-:Y:S01]  /*1740*/  BPT.TRAP 0x1 ;  /* 0x000000040000795c */ /* 0x000fe20000300000 */
.L_x_19:
[----:B------:R-:W0:Y:S01]  /*1750*/  S2UR UR9, SR_CgaCtaId ;  /* 0x00000000000979c3 */ /* 0x000e220000008800 */
[----:B------:R-:W-:Y:S01]  /*1760*/  UMOV UR8, 0x400 ;  /* 0x0000040000087882 */ /* 0x000fe20000000000 */
[----:B------:R-:W-:Y:S01]  /*1770*/  SHF.L.U32 R3, R5, 0x1f, RZ ;  /* 0x0000001f05037819 */ /* 0x000fe200000006ff */
[----:B0-----:R-:W-:-:S04]  /*1780*/  ULEA UR8, UR9, UR8, 0x18 ;  /* 0x0000000809087291 */ /* 0x001fc8000f8ec03f */
[----:B------:R-:W-:-:S09]  /*1790*/  ULEA UR9, UR6, UR8, 0x3 ;  /* 0x0000000806097291 */ /* 0x000fd2000f8e183f */
[----:B------:R0:W1:Y:S01]  /*17a0*/  SYNCS.PHASECHK.TRANS64.TRYWAIT P1, [UR9], R3 ;  /* 0x00000003ff0075a7 */ /* 0x0000620008020149 */
[----:B------:R-:W-:Y:S05]  /*17b0*/  @!P0 BRA `(.L_x_20) ;  /* 0x0000000000048947 */ /* 0x000fea0003800000 */
[----:B------:R-:W-:Y:S01]  /*17c0*/  BPT.TRAP 0x1 ;  /* 0x000000040000795c */ /* 0x000fe20000300000 */
.L_x_20:
[----:B-1----:R-:W-:Y:S05]  /*17d0*/  @P1 BRA `(.L_x_21) ;  /* 0x0000000000081947 */ /* 0x002fea0003800000 */
[----:B------:R-:W1:Y:S02]  /*17e0*/  SYNCS.PHASECHK.TRANS64.TRYWAIT P1, [UR9], R3 ;  /* 0x00000003ff0075a7 */ /* 0x000e640008020149 */
[----:B-1----:R-:W-:Y:S05]  /*17f0*/  @!P1 BRA `(.L_x_22) ;  /* 0x000000a000849947 */ /* 0x002fea0003800000 */
.L_x_21:
[----:B------:R-:W-:Y:S01]  /*1800*/  ULEA UR9, UR6, UR4, 0xb ;  /* 0x0000000406097291 */ /* 0x000fe2000f8e583f */
[----:B------:R-:W-:Y:S01]  /*1810*/  WARPGROUP.ARRIVE ;  /* 0x00000000000079c5 */ /* 0x000fe20000000000 */
[----:B------:R-:W-:Y:S01]  /*1820*/  ULEA UR10, UR6, UR5, 0xc ;  /* 0x00000005060a7291 */ /* 0x000fe2000f8e603f */
[----:B------:R-:W-:Y:S01]  /*1830*/  UMOV UR13, 0x40000040 ;  /* 0x40000040000d7882 */ /* 0x000fe20000000000 */
[----:B------:R-:W-:-:S03]  /*1840*/  UMOV UR15, 0x40000040 ;  /* 0x40000040000f7882 */ /* 0x000fc60000000000 */
[----:B------:R-:W-:Y:S02]  /*1850*/  UMOV UR12, UR9 ;  /* 0x00000009000c7c82 */ /* 0x000fe40008000000 */
[----:B------:R-:W-:Y:S02]  /*1860*/  UMOV UR14, UR10 ;  /* 0x0000000a000e7c82 */ /* 0x000fe40008000000 */
[----:B------:R-:W-:Y:S01]  /*1870*/  HGMMA.64x256x16.F32 R24, gdesc[UR12], R24, gsb0 ;  /* 0x03e000000c1879f0 */ /* 0x000fe20008000818 */
        /* <DEDUP_REMOVED lines=58> */
[----:B------:R-:W-:Y:S01]  /*1c20*/  BPT.TRAP 0x1 ;  /* 0x000000040000795c */ /* 0x000fe20000300000 */
.L_x_23:
[----:B------:R-:W-:Y:S01]  /*1c30*/  ULEA UR8, UR7, UR8, 0x3 ;  /* 0x0000000807087291 */ /* 0x000fe2000f8e183f */
[----:B------:R-:W-:-:S03]  /*1c40*/  ISETP.GT.U32.AND P1, PT, R19, 0x1, PT ;  /* 0x000000011300780c */ /* 0x000fc60003f24070 */
[----:B------:R-:W-:-:S04]  /*1c50*/  UIADD3 UR8, UR8, 0x18, URZ ;  /* 0x0000001808087890 */ /* 0x000fc8000fffe03f */
[----:B------:R-:W-:-:S09]  /*1c60*/  UPRMT UR8, URZ, 0x654, UR8 ;  /* 0x000006543f087896 */ /* 0x000fd20008000008 */
[----:B------:R-:W-:Y:S01]  /*1c70*/  SYNCS.ARRIVE.TRANS64.RED.A1T0 RZ, [UR8], RZ ;  /* 0x000000ffffff79a7 */ /* 0x000fe20008100408 */
[----:B------:R-:W-:Y:S05]  /*1c80*/  @P1 BRA `(.L_x_24) ;  /* 0x0000000000041947 */ /* 0x000fea0003800000 */
[----:B------:R-:W-:Y:S01]  /*1c90*/  BPT.TRAP 0x1 ;  /* 0x000000040000795c */ /* 0x000fe20000300000 */
.L_x_24:
[----:B------:R-:W-:Y:S01]  /*1ca0*/  UIADD3 UR6, UR6, 0x1, URZ ;  /* 0x0000000106067890 */ /* 0x000fe2000fffe03f */
[C---:B------:R-:W-:Y:S01]  /*1cb0*/  ISETP.GT.AND P1, PT, R0.reuse, 0x1, PT ;  /* 0x000000010000780c */ /* 0x040fe20003f24270 */
[----:B------:R-:W-:Y:S01]  /*1cc0*/  UIADD3 UR7, UR7, 0x1, URZ ;  /* 0x0000000107077890 */ /* 0x000fe2000fffe03f */
[----:B------:R-:W-:Y:S01]  /*1cd0*/  VIADD R0, R0, 0xffffffff ;  /* 0xffffffff00007836 */ /* 0x000fe20000000000 */
[----:B------:R-:W-:Y:S02]  /*1ce0*/  UISETP.NE.AND UP0, UPT, UR6, 0x3, UPT ;  /* 0x000000030600788c */ /* 0x000fe4000bf05270 */
[----:B------:R-:W-:Y:S02]  /*1cf0*/  UISETP.NE.AND UP1, UPT, UR7, 0x3, UPT ;  /* 0x000000030700788c */ /* 0x000fe4000bf25270 */
[----:B------:R-:W-:Y:S02]  /*1d00*/  USEL UR8, URZ, 0x1, UP0 ;  /* 0x000000013f087887 */ /* 0x000fe40008000000 */
[----:B------:R-:W-:-:S02]  /*1d10*/  USEL UR6, UR6, URZ, UP0 ;  /* 0x0000003f06067287 */ /* 0x000fc40008000000 */
[----:B------:R-:W-:Y:S02]  /*1d20*/  USEL UR7, UR7, URZ, UP1 ;  /* 0x0000003f07077287 */ /* 0x000fe40008800000 */
[----:B------:R-:W-:Y:S01]  /*1d30*/  LOP3.LUT R5, R5, UR8, RZ, 0x3c, !PT ;  /* 0x0000000805057c12 */ /* 0x000fe2000f8e3cff */
[----:B------:R-:W-:Y:S09]  /*1d40*/  @P1 BRA `(.L_x_25) ;  /* 0xfffffff800781947 */ /* 0x000ff2000383ffff */
.L_x_18:
[----:B------:R-:W2:Y:S02]  /*1d50*/  LDC R0, c[0x0][0x28c] ;  /* 0x0000a300ff007b82 */ /* 0x000ea40000000800 */
[----:B--2---:R-:W-:-:S13]  /*1d60*/  ISETP.GE.AND P1, PT, R0, 0x1, PT ;  /* 0x000000010000780c */ /* 0x004fda0003f26270 */
[----:B------:R-:W-:Y:S05]  /*1d70*/  @!P1 BRA `(.L_x_26) ;  /* 0x0000000000489947 */ /* 0x000fea0003800000 */
[----:B------:R-:W-:Y:S05]  /*1d80*/  @!P0 BRA `(.L_x_27) ;  /* 0x0000000000048947 */ /* 0x000fea0003800000 */
[----:B------:R-:W-:Y:S01]  /*1d90*/  BPT.TRAP 0x1 ;  /* 0x000000040000795c */ /* 0x000fe20000300000 */
.L_x_27:
[----:B------:R-:W2:Y:S01]  /*1da0*/  S2UR UR7, SR_CgaCtaId ;  /* 0x00000000000779c3 */ /* 0x000ea20000008800 */
[----:B------:R-:W-:Y:S01]  /*1db0*/  UISETP.LT.AND UP0, UPT, UR40, 0x1, UPT ;  /* 0x000000012800788c */ /* 0x000fe2000bf01270 */
[----:B------:R-:W-:-:S03]  /*1dc0*/  ISETP.GT.U32.AND P0, PT, R19, 0x1, PT ;  /* 0x000000011300780c */ /* 0x000fc60003f04070 */
[----:B------:R-:W-:-:S04]  /*1dd0*/  USEL UR6, UR40, 0x1, UP0 ;  /* 0x0000000128067887 */ /* 0x000fc80008000000 */
[----:B------:R-:W-:-:S04]  /*1de0*/  UIADD3 UR6, UR39, UR40, -UR6 ;  /* 0x0000002827067290 */ /* 0x000fc8000fffe806 */
[----:B------:R-:W-:-:S04]  /*1df0*/  UIMAD.WIDE.U32 UR4, UR6, -0x55555555, URZ ;  /* 0xaaaaaaab060478a5 */ /* 0x000fc8000f8e003f */
[----:B------:R-:W-:-:S03]  /*1e00*/  USHF.R.U32.HI UR4, URZ, 0x1, UR5 ;  /* 0x000000013f047899 */ /* 0x000fc60008011605 */
[----:B------:R-:W-:Y:S01]  /*1e10*/  UMOV UR5, 0x400 ;  /* 0x0000040000057882 */ /* 0x000fe20000000000 */
[----:B------:R-:W-:Y:S02]  /*1e20*/  UIMAD UR6, UR4, -0x3, UR6 ;  /* 0xfffffffd040678a4 */ /* 0x000fe4000f8e0206 */
[----:B--2---:R-:W-:-:S04]  /*1e30*/  ULEA UR5, UR7, UR5, 0x18 ;  /* 0x0000000507057291 */ /* 0x004fc8000f8ec03f */
[----:B------:R-:W-:-:S04]  /*1e40*/  ULEA UR6, UR6, UR5, 0x3 ;  /* 0x0000000506067291 */ /* 0x000fc8000f8e183f */
[----:B------:R-:W-:-:S04]  /*1e50*/  UIADD3 UR6, UR6, 0x18, URZ ;  /* 0x0000001806067890 */ /* 0x000fc8000fffe03f */
[----:B------:R-:W-:-:S09]  /*1e60*/  UPRMT UR6, URZ, 0x654, UR6 ;  /* 0x000006543f067896 */ /* 0x000fd20008000006 */
[----:B------:R-:W-:Y:S01]  /*1e70*/  SYNCS.ARRIVE.TRANS64.RED.A1T0 RZ, [UR6], RZ ;  /* 0x000000ffffff79a7 */ /* 0x000fe20008100406 */
[----:B------:R-:W-:Y:S05]  /*1e80*/  @P0 BRA `(.L_x_26) ;  /* 0x0000000000040947 */ /* 0x000fea0003800000 */
[----:B------:R-:W-:Y:S01]  /*1e90*/  BPT.TRAP 0x1 ;  /* 0x000000040000795c */ /* 0x000fe20000300000 */
.L_x_26:
[----:B------:R-:W2:Y:S01]  /*1ea0*/  LDC R7, c[0x0][0x288] ;  /* 0x0000a200ff077b82 */ /* 0x000ea20000000800 */
[----:B01----:R-:W-:Y:S01]  /*1eb0*/  SHF.R.U32.HI R3, RZ, 0x2, R18 ;  /* 0x00000002ff037819 */ /* 0x003fe20000011612 */
[----:B------:R-:W-:Y:S01]  /*1ec0*/  UIADD3 UR39, UR40, UR39, URZ ;  /* 0x0000002728277290 */ /* 0x000fe2000fffe03f */
[C---:B------:R-:W-:Y:S01]  /*1ed0*/  LOP3.LUT R4, R18.reuse, 0x60, RZ, 0xc0, !PT ;  /* 0x0000006012047812 */ /* 0x040fe200078ec0ff */
[----:B------:R-:W-:Y:S01]  /*1ee0*/  ULDC UR7, c[0x0][0x284] ;  /* 0x0000a10000077ab9 */ /* 0x000fe20000000800 */
[----:B------:R-:W-:Y:S01]  /*1ef0*/  LOP3.LUT R3, R3, 0x7, RZ, 0xc0, !PT ;  /* 0x0000000703037812 */ /* 0x000fe200078ec0ff */
[----:B------:R-:W-:Y:S01]  /*1f00*/  UISETP.GT.U32.AND UP0, UPT, UR39, 0x2, UPT ;  /* 0x000000022700788c */ /* 0x000fe2000bf04070 */
[----:B------:R-:W-:Y:S01]  /*1f10*/  SHF.R.U32.HI R10, RZ, 0x1, R4 ;  /* 0x00000001ff0a7819 */ /* 0x000fe20000011604 */
[----:B------:R-:W-:Y:S01]  /*1f20*/  IMAD.SHL.U32 R4, R18, 0x2, RZ ;  /* 0x0000000212047824 */ /* 0x000fe200078e00ff */
[----:B------:R-:W-:Y:S01]  /*1f30*/  LOP3.LUT R0, R22, 0x1, RZ, 0xc0, !PT ;  /* 0x0000000116007812 */ /* 0x000fe200078ec0ff */
[----:B------:R-:W-:Y:S01]  /*1f40*/  UISETP.LT.U32.AND UP0, UPT, UR40, 0x3, UP0 ;  /* 0x000000032800788c */ /* 0x000fe20008701070 */
[----:B------:R-:W-:Y:S01]  /*1f50*/  IADD3 R5, RZ, -R10, -R3 ;  /* 0x8000000aff057210 */ /* 0x000fe20007ffe803 */
[----:B------:R-:W-:Y:S01]  /*1f60*/  UISETP.GE.U32.AND UP1, UPT, UR40, 0x3, UPT ;  /* 0x000000032800788c */ /* 0x000fe2000bf26070 */
[----:B------:R-:W-:Y:S01]  /*1f70*/  LOP3.LUT R9, R4, 0x6, RZ, 0xc0, !PT ;  /* 0x0000000604097812 */ /* 0x000fe200078ec0ff */
[C---:B------:R-:W-:Y:S01]  /*1f80*/  IMAD.SHL.U32 R6, R0.reuse, 0x40, RZ ;  /* 0x0000004000067824 */ /* 0x040fe200078e00ff */
[----:B------:R-:W-:Y:S01]  /*1f90*/  SHF.R.S32.HI R21, RZ, 0x1f, R23 ;  /* 0x0000001fff157819 */ /* 0x000fe20000011417 */
[----:B------:R-:W-:Y:S01]  /*1fa0*/  IMAD R11, R0, -0x40, R5 ;  /* 0xffffffc0000b7824 */ /* 0x000fe200078e0205 */
[----:B------:R-:W-:Y:S01]  /*1fb0*/  LOP3.LUT R0, R18, 0x3, RZ, 0xc0, !PT ;  /* 0x0000000312007812 */ /* 0x000fe200078ec0ff */
[----:B------:R-:W-:Y:S01]  /*1fc0*/  ULDC.64 UR8, c[0x0][0x5d0] ;  /* 0x0001740000087ab9 */ /* 0x000fe20000000a00 */
[----:B------:R-:W-:Y:S01]  /*1fd0*/  PRMT R8, R9, 0x6540, R152 ;  /* 0x0000654009087816 */ /* 0x000fe20000000098 */
[----:B------:R-:W-:Y:S01]  /*1fe0*/  IMAD.SHL.U32 R152, R152, 0x100, RZ ;  /* 0x0000010098987824 */ /* 0x000fe200078e00ff */
[----:B------:R-:W-:Y:S01]  /*1ff0*/  UIMAD.WIDE.U32 UR4, UR39, -0x55555555, URZ ;  /* 0xaaaaaaab270478a5 */ /* 0x000fe2000f8e003f */
[----:B------:R-:W-:Y:S01]  /*2000*/  IMAD R4, R21, UR8, RZ ;  /* 0x0000000815047c24 */ /* 0x000fe2000f8e02ff */
[----:B------:R-:W-:Y:S01]  /*2010*/  USEL UR6, URZ, 0x1, !UP0 ;  /* 0x000000013f067887 */ /* 0x000fe2000c000000 */
[----:B--2---:R-:W-:Y:S01]  /*2020*/  IMAD R13, R0, -0x2, R7 ;  /* 0xfffffffe000d7824 */ /* 0x004fe200078e0207 */
[----:B------:R-:W-:Y:S01]  /*2030*/  ISETP.GE.AND P0, PT, R152, R7, PT ;  /* 0x000000079800720c */ /* 0x000fe20003f06270 */
[C---:B------:R-:W-:Y:S01]  /*2040*/  IMAD.SHL.U32 R0, R153.reuse, 0x80, RZ ;  /* 0x0000008099007824 */ /* 0x040fe200078e00ff */
[----:B------:R-:W-:Y:S01]  /*2050*/  SHF.R.S32.HI R9, RZ, 0x1f, R8 ;  /* 0x0000001fff097819 */ /* 0x000fe20000011408 */
[----:B------:R-:W-:Y:S01]  /*2060*/  USHF.R.U32.HI UR4, URZ, 0x1, UR5 ;  /* 0x000000013f047899 */ /* 0x000fe20008011605 */
[----:B------:R-:W-:Y:S01]  /*2070*/  LOP3.LUT R3, R6, 0x40, R3, 0xe2, !PT ;  /* 0x0000004006037812 */ /* 0x000fe200078ee203 */
[----:B------:R-:W-:Y:S01]  /*2080*/  ULOP3.LUT UR38, UR38, UR6, URZ, 0x3c, !UPT ;  /* 0x0000000626267292 */ /* 0x000fe2000f8e3c3f */
[C---:B------:R-:W-:Y:S01]  /*2090*/  ISETP.GE.OR P0, PT, R0.reuse, UR7, P0 ;  /* 0x0000000700007c0c */ /* 0x040fe20008706670 */
[----:B------:R-:W-:Y:S01]  /*20a0*/  IMAD.WIDE R6, R153, 0x80, RZ ;  /* 0x0000008099067825 */ /* 0x000fe200078e02ff */
[----:B------:R-:W-:Y:S01]  /*20b0*/  UIMAD UR39, UR4, -0x3, UR39 ;  /* 0xfffffffd042778a4 */ /* 0x000fe2000f8e0227 */
[----:B------:R-:W-:Y:S01]  /*20c0*/  IADD3 R0, -R0, UR7, R11 ;  /* 0x0000000700007c10 */ /* 0x000fe2000fffe10b */
[----:B------:R-:W-:Y:S01]  /*20d0*/  @UP1 ULOP3.LUT UR38, UR38, 0x1, UR4, 0x78, !UPT ;  /* 0x0000000126261892 */ /* 0x000fe2000f8e7804 */
[C---:B------:R-:W-:Y:S01]  /*20e0*/  IMAD R15, R23.reuse, UR9, R4 ;  /* 0x00000009170f7c24 */ /* 0x040fe2000f8e0204 */
[----:B------:R-:W-:Y:S01]  /*20f0*/  LOP3.LUT R167, R6, R3, R10, 0xfe, !PT ;  /* 0x0000000306a77212 */ /* 0x000fe200078efe0a */
[----:B------:R-:W-:-:S04]  /*2100*/  IMAD.WIDE.U32 R4, R23, UR8, R8 ;  /* 0x0000000817047c25 */ /* 0x000fc8000f8e0008 */
[----:B------:R-:W-:Y:S02]  /*2110*/  IMAD.IADD R5, R5, 0x1, R15 ;  /* 0x0000000105057824 */ /* 0x000fe400078e020f */
[----:B------:R-:W-:Y:S02]  /*2120*/  IMAD.IADD R3, R13, 0x1, -R152 ;  /* 0x000000010d037824 */ /* 0x000fe400078e0a98 */
[----:B------:R-:W-:Y:S01]  /*2130*/  IMAD.MOV.U32 R153, RZ, RZ, -0x1 ;  /* 0xffffffffff997424 */ /* 0x000fe200078e00ff */
[----:B------:R-:W-:Y:S06]  /*2140*/  @P0 BRA `(.L_x_28) ;  /* 0x0000007800dc0947 */ /* 0x000fec0003800000 */
[----:B------:R-:W0:Y:S01]  /*2150*/  LDC.64 R10, c[0x0][0x5c8] ;  /* 0x00017200ff0a7b82 */ /* 0x000e220000000a00 */
[----:B-----5:R-:W-:Y:S01]  /*2160*/  FSETP.NEU.AND P0, PT, R155, RZ, PT ;  /* 0x000000ff9b00720b */ /* 0x020fe20003f0d000 */
[----:B------:R-:W-:Y:S01]  /*2170*/  BSSY B0, `(.L_x_28) ;  /* 0x00007b4000007945 */ /* 0x000fe20003800000 */
[----:B------:R-:W-:-:S04]  /*2180*/  ISETP.GT.AND P2, PT, R3, RZ, PT ;  /* 0x000000ff0300720c */ /* 0x000fc80003f44270 */
[----:B------:R-:W-:Y:S01]  /*2190*/  ISETP.GT.AND P1, PT, R0, RZ, P2 ;  /* 0x000000ff0000720c */ /* 0x000fe20001724270 */
[-C--:B0-----:R-:W-:Y:S02]  /*21a0*/  IMAD R12, R7, R10.reuse, RZ ;  /* 0x0000000a070c7224 */ /* 0x081fe400078e02ff */
[----:B------:R-:W-:-:S04]  /*21b0*/  IMAD.WIDE.U32 R160, R167, R10, R4 ;  /* 0x0000000aa7a07225 */ /* 0x000fc800078e0004 */
[----:B------:R-:W-:-:S04]  /*21c0*/  IMAD R5, R167, R11, R12 ;  /* 0x0000000ba7057224 */ /* 0x000fc800078e020c */
[----:B------:R-:W-:Y:S01]  /*21d0*/  IMAD.IADD R169, R161, 0x1, R5 ;  /* 0x00000001a1a97824 */ /* 0x000fe200078e0205 */
[----:B------:R-:W-:Y:S06]  /*21e0*/  @!P0 BRA `(.L_x_29) ;  /* 0x0000005400988947 */ /* 0x000fec0003800000 */
[----:B------:R-:W0:Y:S01]  /*21f0*/  LDC.64 R14, c[0x0][0x5b8] ;  /* 0x00016e00ff0e7b82 */ /* 0x000e220000000a00 */
[----:B------:R-:W-:-:S07]  /*2200*/  ULDC.64 UR4, c[0x0][0x5c0] ;  /* 0x0001700000047ab9 */ /* 0x000fce0000000a00 */
[----:B------:R-:W1:Y:S08]  /*2210*/  LDC.64 R164, c[0x0][0x5b0] ;  /* 0x00016c00ffa47b82 */ /* 0x000e700000000a00 */
[----:B------:R-:W2:Y:S01]  /*2220*/  LDC.64 R12, c[0x0][0x5a8] ;  /* 0x00016a00ff0c7b82 */ /* 0x000ea20000000a00 */
[-C--:B0-----:R-:W-:Y:S02]  /*2230*/  IMAD R4, R21, R14.reuse, RZ ;  /* 0x0000000e15047224 */ /* 0x081fe400078e02ff */
[----:B------:R-:W-:-:S04]  /*2240*/  IMAD.WIDE.U32 R162, R23, R14, R8 ;  /* 0x0000000e17a27225 */ /* 0x000fc800078e0008 */
[----:B------:R-:W-:Y:S02]  /*2250*/  IMAD R159, R23, R15, R4 ;  /* 0x0000000f179f7224 */ /* 0x000fe400078e0204 */
[-C--:B-1----:R-:W-:Y:S02]  /*2260*/  IMAD R6, R7, R164.reuse, RZ ;  /* 0x000000a407067224 */ /* 0x082fe400078e02ff */
[----:B------:R-:W-:Y:S02]  /*2270*/  IMAD.IADD R21, R163, 0x1, R159 ;  /* 0x00000001a3157824 */ /* 0x000fe400078e029f */
[----:B------:R-:W-:Y:S02]  /*2280*/  IMAD.MOV.U32 R20, RZ, RZ, R162 ;  /* 0x000000ffff147224 */ /* 0x000fe400078e00a2 */
[C---:B------:R-:W-:Y:S02]  /*2290*/  IMAD R161, R167.reuse, R165, R6 ;  /* 0x000000a5a7a17224 */ /* 0x040fe400078e0206 */
[----:B------:R-:W-:-:S04]  /*22a0*/  IMAD.WIDE.U32 R4, R167, R164, R20 ;  /* 0x000000a4a7047225 */ /* 0x000fc800078e0014 */
[----:B------:R-:W-:Y:S01]  /*22b0*/  IMAD.IADD R5, R5, 0x1, R161 ;  /* 0x0000000105057824 */ /* 0x000fe200078e02a1 */
[----:B--2---:R-:W-:-:S04]  /*22c0*/  LEA R6, P0, R4, R12, 0x1 ;  /* 0x0000000c04067211 */ /* 0x004fc800078008ff */
[----:B------:R-:W-:-:S05]  /*22d0*/  LEA.HI.X R7, R4, R13, R5, 0x1, P0 ;  /* 0x0000000d04077211 */ /* 0x000fca00000f0c05 */
[----:B------:R0:W2:Y:S01]  /*22e0*/  @P1 LDG.E.LTC128B.U16 R15, desc[UR36][R6.64] ;  /* 0x00000024060f1981 */ /* 0x0000a2000c1e1520 */
[----:B------:R-:W-:Y:S01]  /*22f0*/  IMAD.WIDE.U32 R156, R167, R164, R8 ;  /* 0x000000a4a79c7225 */ /* 0x000fe200078e0008 */
[----:B------:R-:W-:Y:S03]  /*2300*/  BSSY B1, `(.L_x_30) ;  /* 0x0000013000017945 */ /* 0x000fe60003800000 */
[----:B------:R-:W-:Y:S02]  /*2310*/  IMAD.IADD R157, R161, 0x1, R157 ;  /* 0x00000001a19d7824 */ /* 0x000fe400078e029d */
[----:B------:R-:W-:-:S04]  /*2320*/  IMAD.WIDE.U32 R156, R23, R14, R156 ;  /* 0x0000000e179c7225 */ /* 0x000fc800078e009c */
[----:B0-----:R-:W-:Y:S01]  /*2330*/  IMAD.IADD R7, R159, 0x1, R157 ;  /* 0x000000019f077824 */ /* 0x001fe200078e029d */
[----:B------:R-:W-:Y:S02]  /*2340*/  LEA R6, P4, R156, R12, 0x1 ;  /* 0x0000000c9c067211 */ /* 0x000fe400078808ff */
[----:B------:R-:W-:Y:S02]  /*2350*/  SHF.L.U64.HI R157, R164, 0x3, R165 ;  /* 0x00000003a49d7819 */ /* 0x000fe400000102a5 */
[----:B------:R-:W-:Y:S01]  /*2360*/  LEA.HI.X R7, R156, R13, R7, 0x1, P4 ;  /* 0x0000000d9c077211 */ /* 0x000fe200020f0c07 */
[----:B------:R-:W-:Y:S02]  /*2370*/  IMAD.SHL.U32 R156, R164, 0x8, RZ ;  /* 0x00000008a49c7824 */ /* 0x000fe400078e00ff */
[----:B--2---:R-:W-:-:S05]  /*2380*/  HADD2.F32 R4, -RZ, R15.H0_H0 ;  /* 0x2000000fff047230 */ /* 0x004fca0000004100 */
[----:B------:R-:W-:Y:S01]  /*2390*/  FMUL R5, R4, R155 ;  /* 0x0000009b04057220 */ /* 0x000fe20000400000 */
[----:B------:R-:W-:-:S03]  /*23a0*/  LEA R4, P0, R160, UR4, 0x1 ;  /* 0x00000004a0047c11 */ /* 0x000fc6000f8008ff */
[----:B------:R-:W-:Y:S01]  /*23b0*/  FFMA R24, R24, R154, R5 ;  /* 0x0000009a18187223 */ /* 0x000fe20000000005 */
[----:B------:R-:W-:Y:S02]  /*23c0*/  LEA.HI.X R5, R160, UR5, R169, 0x1, P0 ;  /* 0x00000005a0057c11 */ /* 0x000fe400080f0ca9 */
[----:B------:R-:W-:Y:S02]  /*23d0*/  ISETP.GT.AND P0, PT, R3, 0x1, PT ;  /* 0x000000010300780c */ /* 0x000fe40003f04270 */
[----:B------:R-:W-:Y:S02]  /*23e0*/  F2FP.F16.F32.PACK_AB R24, RZ, R24 ;  /* 0x00000018ff18723e */ /* 0x000fe400000000ff */
[----:B------:R-:W-:-:S03]  /*23f0*/  ISETP.GT.AND P3, PT, R0, RZ, P0 ;  /* 0x000000ff0000720c */ /* 0x000fc60000764270 */
[----:B------:R0:W-:Y:S10]  /*2400*/  @P1 STG.E.U16 desc[UR36][R4.64], R24 ;  /* 0x0000001804001986 */ /* 0x0001f4000c101524 */
[----:B------:R-:W-:Y:S05]  /*2410*/  @!P3 BRA `(.L_x_31) ;  /* 0x000000000004b947 */ /* 0x000fea0003800000 */
[----:B------:R1:W5:Y:S02]  /*2420*/  LDG.E.LTC128B.U16 R15, desc[UR36][R6.64+0x2] ;  /* 0x00000224060f7981 */ /* 0x000364000c1e1520 */
.L_x_31:
[----:B------:R-:W-:Y:S05]  /*2430*/  BSYNC B1 ;  /* 0x0000000000017941 */ /* 0x000fea0003800000 */
.L_x_30:
[----:B-----5:R-:W-:Y:S01]  /*2440*/  HADD2.F32 R20, -RZ, R15.H0_H0 ;  /* 0x2000000fff147230 */ /* 0x020fe20000004100 */
[----:B------:R-:W-:Y:S01]  /*2450*/  ISETP.GT.AND P2, PT, R0, 0x8, P2 ;  /* 0x000000080000780c */ /* 0x000fe20001744270 */
[----:B------:R-:W-:Y:S01]  /*2460*/  IMAD.WIDE.U32 R156, R167, R164, R156 ;  /* 0x000000a4a79c7225 */ /* 0x000fe200078e009c */
[----:B------:R-:W-:-:S03]  /*2470*/  PRMT R152, R15, 0x7610, R152 ;  /* 0x000076100f987816 */ /* 0x000fc60000000098 */
[----:B------:R-:W-:Y:S01]  /*2480*/  FMUL R20, R20, R155 ;  /* 0x0000009b14147220 */ /* 0x000fe20000400000 */
[----:B------:R-:W-:Y:S01]  /*2490*/  IMAD.IADD R161, R161, 0x1, R157 ;  /* 0x00000001a1a17824 */ /* 0x000fe200078e029d */
[----:B------:R-:W-:Y:S02]  /*24a0*/  IADD3 R162, P1, R162, R156, RZ ;  /* 0x0000009ca2a27210 */ /* 0x000fe40007f3e0ff */
[----:B------:R-:W-:-:S03]  /*24b0*/  FFMA R25, R25, R154, R20 ;  /* 0x0000009a19197223 */ /* 0x000fc60000000014 */
[----:B------:R-:W-:Y:S01]  /*24c0*/  IMAD.X R21, R161, 0x1, R21, P1 ;  /* 0x00000001a1157824 */ /* 0x000fe200008e0615 */
[C---:B------:R-:W-:Y:S02]  /*24d0*/  LEA R20, P1, R162.reuse, R12, 0x1 ;  /* 0x0000000ca2147211 */ /* 0x040fe400078208ff */
[----:B------:R-:W-:Y:S02]  /*24e0*/  F2FP.F16.F32.PACK_AB R25, RZ, R25 ;  /* 0x00000019ff19723e */ /* 0x000fe400000000ff */
[----:B------:R-:W-:Y:S02]  /*24f0*/  LEA.HI.X R21, R162, R13, R21, 0x1, P1 ;  /* 0x0000000da2157211 */ /* 0x000fe400008f0c15 */
[----:B------:R-:W-:-:S05]  /*2500*/  PRMT R157, R25, 0x7610, R157 ;  /* 0x00007610199d7816 */ /* 0x000fca000000009d */
[----:B------:R2:W-:Y:S04]  /*2510*/  @P3 STG.E.U16 desc[UR36][R4.64+0x2], R157 ;  /* 0x0000029d04003986 */ /* 0x0005e8000c101524 */
[----:B------:R-:W0:Y:S01]  /*2520*/  @P2 LDG.E.LTC128B.U16 R152, desc[UR36][R20.64] ;  /* 0x0000002414982981 */ /* 0x000e22000c1e1520 */
[----:B------:R-:W-:Y:S01]  /*2530*/  IADD3 R8, P1, R8, R156, RZ ;  /* 0x0000009c08087210 */ /* 0x000fe20007f3e0ff */
[----:B------:R-:W-:Y:S01]  /*2540*/  BSSY B1, `(.L_x_32) ;  /* 0x0000011000017945 */ /* 0x000fe20003800000 */
[----:B------:R-:W-:Y:S02]  /*2550*/  SHF.L.U64.HI R11, R10, 0x4, R11 ;  /* 0x000000040a0b7819 */ /* 0x000fe4000001020b */
[----:B------:R-:W-:Y:S01]  /*2560*/  ISETP.GT.AND P0, PT, R0, 0x8, P0 ;  /* 0x000000080000780c */ /* 0x000fe20000704270 */
[----:B------:R-:W-:Y:S01]  /*2570*/  IMAD.X R9, R9, 0x1, R161, P1 ;  /* 0x0000000109097824 */ /* 0x000fe200008e06a1 */
[----:B------:R-:W-:Y:S01]  /*2580*/  LEA R10, P1, R10, R4, 0x4 ;  /* 0x000000040a0a7211 */ /* 0x000fe200078220ff */
[----:B------:R-:W-:-:S04]  /*2590*/  IMAD.WIDE.U32 R14, R23, R14, R8 ;  /* 0x0000000e170e7225 */ /* 0x000fc800078e0008 */
[----:B------:R-:W-:Y:S01]  /*25a0*/  IMAD.X R11, R11, 0x1, R5, P1 ;  /* 0x000000010b0b7824 */ /* 0x000fe200008e0605 */
[----:B------:R-:W-:Y:S01]  /*25b0*/  LEA R8, P3, R14, R12, 0x1 ;  /* 0x0000000c0e087211 */ /* 0x000fe200078608ff */
[----:B------:R-:W-:-:S05]  /*25c0*/  IMAD.IADD R9, R159, 0x1, R15 ;  /* 0x000000019f097824 */ /* 0x000fca00078e020f */
[----:B------:R-:W-:Y:S01]  /*25d0*/  LEA.HI.X R9, R14, R13, R9, 0x1, P3 ;  /* 0x0000000d0e097211 */ /* 0x000fe200018f0c09 */
[----:B0-----:R-:W-:-:S05]  /*25e0*/  HADD2.F32 R24, -RZ, R152.H0_H0 ;  /* 0x20000098ff187230 */ /* 0x001fca0000004100 */
[----:B------:R-:W-:-:S04]  /*25f0*/  FMUL R25, R24, R155 ;  /* 0x0000009b18197220 */ /* 0x000fc80000400000 */
[----:B------:R-:W-:-:S05]  /*2600*/  FFMA R25, R26, R154, R25 ;  /* 0x0000009a1a197223 */ /* 0x000fca0000000019 */
[----:B------:R-:W-:-:S05]  /*2610*/  F2FP.F16.F32.PACK_AB R25, RZ, R25 ;  /* 0x00000019ff19723e */ /* 0x000fca00000000ff */
[----:B------:R2:W-:Y:S01]  /*2620*/  @P2 STG.E.U16 desc[UR36][R10.64], R25 ;  /* 0x000000190a002986 */ /* 0x0005e2000c101524 */
[----:B------:R-:W-:Y:S05]  /*2630*/  @!P0 BRA `(.L_x_33) ;  /* 0x0000000000048947 */ /* 0x000fea0003800000 */
[----:B------:R0:W5:Y:S02]  /*2640*/  LDG.E.LTC128B.U16 R152, desc[UR36][R8.64+0x2] ;  /* 0x0000022408987981 */ /* 0x000164000c1e1520 */
.L_x_33:
[----:B------:R-:W-:Y:S05]  /*2650*/  BSYNC B1 ;  /* 0x0000000000017941 */ /* 0x000fea0003800000 */
.L_x_32:
[----:B-----5:R-:W-:Y:S01]  /*2660*/  HADD2.F32 R12, -RZ, R152.H0_H0 ;  /* 0x20000098ff0c7230 */ /* 0x020fe20000004100 */
[----:B------:R-:W-:Y:S01]  /*2670*/  ISETP.GT.AND P1, PT, R3, 0x8, PT ;  /* 0x000000080300780c */ /* 0x000fe20003f24270 */
[----:B------:R-:W-:Y:S03]  /*2680*/  BSSY B1, `(.L_x_34) ;  /* 0x0000008000017945 */ /* 0x000fe60003800000 */
[----:B------:R-:W-:Y:S01]  /*2690*/  FMUL R12, R12, R155 ;  /* 0x0000009b0c0c7220 */ /* 0x000fe20000400000 */
[----:B------:R-:W-:-:S03]  /*26a0*/  ISETP.GT.AND P2, PT, R0, RZ, P1 ;  /* 0x000000ff0000720c */ /* 0x000fc60000f44270 */
[----:B------:R-:W-:-:S05]  /*26b0*/  FFMA R12, R27, R154, R12 ;  /* 0x0000009a1b0c7223 */ /* 0x000fca000000000c */
[----:B------:R-:W-:-:S05]  /*26c0*/  F2FP.F16.F32.PACK_AB R12, RZ, R12 ;  /* 0x0000000cff0c723e */ /* 0x000fca00000000ff */
[----:B------:R3:W-:Y:S01]  /*26d0*/  @P0 STG.E.U16 desc[UR36][R10.64+0x2], R12 ;  /* 0x0000020c0a000986 */ /* 0x0007e2000c101524 */
[----:B------:R-:W-:Y:S05]  /*26e0*/  @!P2 BRA `(.L_x_35) ;  /* 0x000000000004a947 */ /* 0x000fea0003800000 */
[----:B------:R4:W5:Y:S02]  /*26f0*/  LDG.E.LTC128B.U16 R152, desc[UR36][R6.64+0x10] ;  /* 0x0000102406987981 */ /* 0x000964000c1e1520 */
.L_x_35:
[----:B------:R-:W-:Y:S05]  /*2700*/  BSYNC B1 ;  /* 0x0000000000017941 */ /* 0x000fea0003800000 */
.L_x_34:
[----:B---3-5:R-:W-:Y:S01]  /*2710*/  HADD2.F32 R12, -RZ, R152.H0_H0 ;  /* 0x20000098ff0c7230 */ /* 0x028fe20000004100 */
        /* <DEDUP_REMOVED lines=9> */
.L_x_37:
[----:B------:R-:W-:Y:S05]  /*27b0*/  BSYNC B1 ;  /* 0x0000000000017941 */ /* 0x000fea0003800000 */
.L_x_36:
[----:B-----5:R-:W-:Y:S01]  /*27c0*/  HADD2.F32 R12, -RZ, R152.H0_H0 ;  /* 0x20000098ff0c7230 */ /* 0x020fe20000004100 */
[----:B------:R-:W-:Y:S01]  /*27d0*/  ISETP.GT.AND P1, PT, R0, 0x8, P1 ;  /* 0x000000080000780c */ /* 0x000fe20000f24270 */
[----:B------:R-:W-:Y:S03]  /*27e0*/  BSSY B1, `(.L_x_38) ;  /* 0x0000007000017945 */ /* 0x000fe60003800000 */
[----:B------:R-:W-:-:S04]  /*27f0*/  FMUL R12, R12, R155 ;  /* 0x0000009b0c0c7220 */ /* 0x000fc80000400000 */
[----:B------:R-:W-:-:S05]  /*2800*/  FFMA R12, R29, R154, R12 ;  /* 0x0000009a1d0c7223 */ /* 0x000fca000000000c */
[----:B------:R-:W-:-:S05]  /*2810*/  F2FP.F16.F32.PACK_AB R12, RZ, R12 ;  /* 0x0000000cff0c723e */ /* 0x000fca00000000ff */
[----:B------:R0:W-:Y:S01]  /*2820*/  @P3 STG.E.U16 desc[UR36][R4.64+0x12], R12 ;  /* 0x0000120c04003986 */ /* 0x0001e2000c101524 */
[----:B------:R-:W-:Y:S05]  /*2830*/  @!P1 BRA `(.L_x_39) ;  /* 0x0000000000049947 */ /* 0x000fea0003800000 */
[----:B------:R0:W5:Y:S02]  /*2840*/  LDG.E.LTC128B.U16 R152, desc[UR36][R8.64+0x10] ;  /* 0x0000102408987981 */ /* 0x000164000c1e1520 */
.L_x_39:
[----:B------:R-:W-:Y:S05]  /*2850*/  BSYNC B1 ;  /* 0x0000000000017941 */ /* 0x000fea0003800000 */
.L_x_38:
[----:B0----5:R-:W-:Y:S01]  /*2860*/  HADD2.F32 R12, -RZ, R152.H0_H0 ;  /* 0x20000098ff0c7230 */ /* 0x021fe20000004100 */
[----:B------:R-:W-:Y:S01]  /*2870*/  ISETP.GT.AND P0, PT, R0, 0x8, P0 ;  /* 0x000000080000780c */ /* 0x000fe20000704270 */
[----:B------:R-:W-:Y:S03]  /*2880*/  BSSY B1, `(.L_x_40) ;  /* 0x0000007000017945 */ /* 0x000fe60003800000 */
[----:B---3--:R-:W-:-:S04]  /*2890*/  FMUL R13, R12, R155 ;  /* 0x0000009b0c0d7220 */ /* 0x008fc80000400000 */
[----:B------:R-:W-:-:S05]  /*28a0*/  FFMA R13, R30, R154, R13 ;  /* 0x0000009a1e0d7223 */ /* 0x000fca000000000d */
[----:B------:R-:W-:-:S05]  /*28b0*/  F2FP.F16.F32.PACK_AB R13, RZ, R13 ;  /* 0x0000000dff0d723e */ /* 0x000fca00000000ff */
[----:B------:R0:W-:Y:S01]  /*28c0*/  @P1 STG.E.U16 desc[UR36][R10.64+0x10], R13 ;  /* 0x0000100d0a001986 */ /* 0x0001e2000c101524 */
[----:B------:R-:W-:Y:S05]  /*28d0*/  @!P0 BRA `(.L_x_41) ;  /* 0x0000000000048947 */ /* 0x000fea0003800000 */
[----:B------:R3:W5:Y:S02]  /*28e0*/  LDG.E.LTC128B.U16 R152, desc[UR36][R8.64+0x12] ;  /* 0x0000122408987981 */ /* 0x000764000c1e1520 */
.L_x_41:
[----:B------:R-:W-:Y:S05]  /*28f0*/  BSYNC B1 ;  /* 0x0000000000017941 */ /* 0x000fea0003800000 */
.L_x_40:
        /* <DEDUP_REMOVED lines=10> */
.L_x_43:
[----:B------:R-:W-:Y:S05]  /*29a0*/  BSYNC B1 ;  /* 0x0000000000017941 */ /* 0x000fea0003800000 */
.L_x_42:
[----:B0----5:R-:W-:Y:S01]  /*29b0*/  HADD2.F32 R12, -RZ, R152.H0_H0 ;  /* 0x20000098ff0c7230 */ /* 0x021fe20000004100 */
        /* <DEDUP_REMOVED lines=9> */
.L_x_45:
[----:B------:R-:W-:Y:S05]  /*2a50*/  BSYNC B1 ;  /* 0x0000000000017941 */ /* 0x000fea0003800000 */
.L_x_44:
        /* <DEDUP_REMOVED lines=9> */
.L_x_47:
[----:B------:R-:W-:Y:S05]  /*2af0*/  BSYNC B1 ;  /* 0x0000000000017941 */ /* 0x000fea0003800000 */
.L_x_46:
[----:B0----5:R-:W-:Y:S01]  /*2b00*/  HADD2.F32 R12, -RZ, R152.H0_H0 ;  /* 0x20000098ff0c7230 */ /* 0x021fe20000004100 */
        /* <DEDUP_REMOVED lines=8> */
.L_x_49:
[----:B------:R-:W-:Y:S05]  /*2b90*/  BSYNC B1 ;  /* 0x0000000000017941 */ /* 0x000fea0003800000 */
.L_x_48:
        /* <DEDUP_REMOVED lines=10> */
.L_x_51:
[----:B------:R-:W-:Y:S05]  /*2c40*/  BSYNC B1 ;  /* 0x0000000000017941 */ /* 0x000fea0003800000 */
.L_x_50:
        /* <DEDUP_REMOVED lines=10> */
.L_x_53:
[----:B------:R-:W-:Y:S05]  /*2cf0*/  BSYNC B1 ;  /* 0x0000000000017941 */ /* 0x000fea0003800000 */
.L_x_52:
        /* <DEDUP_REMOVED lines=9> */
.L_x_55:
[----:B------:R-:W-:Y:S05]  /*2d90*/  BSYNC B1 ;  /* 0x0000000000017941 */ /* 0x000fea0003800000 */
.L_x_54:
        /* <DEDUP_REMOVED lines=9> */
.L_x_57:
[----:B------:R-:W-:Y:S05]  /*2e30*/  BSYNC B1 ;  /* 0x0000000000017941 */ /* 0x000fea0003800000 */
.L_x_56:
        /* <DEDUP_REMOVED lines=10> */
.L_x_59:
[----:B------:R-:W-:Y:S05]  /*2ee0*/  BSYNC B1 ;  /* 0x0000000000017941 */ /* 0x000fea0003800000 */
.L_x_58:
        /* <DEDUP_REMOVED lines=10> */
.L_x_61:
[----:B------:R-:W-:Y:S05]  /*2f90*/  BSYNC B1 ;  /* 0x0000000000017941 */ /* 0x000fea0003800000 */
.L_x_60:
        /* <DEDUP_REMOVED lines=9> */
.L_x_63:
[----:B------:R-:W-:Y:S05]  /*3030*/  BSYNC B1 ;  /* 0x0000000000017941 */ /* 0x000fea0003800000 */
.L_x_62:
        /* <DEDUP_REMOVED lines=9> */
.L_x_65:
[----:B------:R-:W-:Y:S05]  /*30d0*/  BSYNC B1 ;  /* 0x0000000000017941 */ /* 0x000fea0003800000 */
.L_x_64:
        /* <DEDUP_REMOVED lines=10> */
.L_x_67:
[----:B------:R-:W-:Y:S05]  /*3180*/  BSYNC B1 ;  /* 0x0000000000017941 */ /* 0x000fea0003800000 */
.L_x_66:
        /* <DEDUP_REMOVED lines=10> */
.L_x_69:
[----:B------:R-:W-:Y:S05]  /*3230*/  BSYNC B1 ;  /* 0x0000000000017941 */ /* 0x000fea0003800000 */
.L_x_68:
        /* <DEDUP_REMOVED lines=9> */
.L_x_71:
[----:B------:R-:W-:Y:S05]  /*32d0*/  BSYNC B1 ;  /* 0x0000000000017941 */ /* 0x000fea0003800000 */
.L_x_70:
        /* <DEDUP_REMOVED lines=9> */
.L_x_73:
[----:B------:R-:W-:Y:S05]  /*3370*/  BSYNC B1 ;  /* 0x0000000000017941 */ /* 0x000fea0003800000 */
.L_x_72:
        /* <DEDUP_REMOVED lines=10> */
.L_x_75:
[----:B------:R-:W-:Y:S05]  /*3420*/  BSYNC B1 ;  /* 0x0000000000017941 */ /* 0x000fea0003800000 */
.L_x_74:
        /* <DEDUP_REMOVED lines=10> */
.L_x_77:
[----:B------:R-:W-:Y:S05]  /*34d0*/  BSYNC B1 ;  /* 0x0000000000017941 */ /* 0x000fea0003800000 */
.L_x_76:
        /* <DEDUP_REMOVED lines=9> */
.L_x_79:
[----:B------:R-:W-:Y:S05]  /*3570*/  BSYNC B1 ;  /* 0x0000000000017941 */ /* 0x000fea0003800000 */
.L_x_78:
        /* <DEDUP_REMOVED lines=9> */
.L_x_81:
[----:B------:R-:W-:Y:S05]  /*3610*/  BSYNC B1 ;  /* 0x0000000000017941 */ /* 0x000fea0003800000 */
.L_x_80:
        /* <DEDUP_REMOVED lines=10> */
.L_x_83:
[----:B------:R-:W-:Y:S05]  /*36c0*/  BSYNC B1 ;  /* 0x0000000000017941 */ /* 0x000fea0003800000 */
.L_x_82:
        /* <DEDUP_REMOVED lines=10> */
.L_x_85:
[----:B------:R-:W-:Y:S05]  /*3770*/  BSYNC B1 ;  /* 0x0000000000017941 */ /* 0x000fea0003800000 */
.L_x_84:
        /* <DEDUP_REMOVED lines=9> */
.L_x_87:
[----:B------:R-:W-:Y:S05]  /*3810*/  BSYNC B1 ;  /* 0x0000000000017941 */ /* 0x000fea0003800000 */
.L_x_86:
        /* <DEDUP_REMOVED lines=9> */
.L_x_89:
[----:B------:R-:W-:Y:S05]  /*38b0*/  BSYNC B1 ;  /* 0x0000000000017941 */ /* 0x000fea0003800000 */
.L_x_88:
        /* <DEDUP_REMOVED lines=10> */
.L_x_91:
[----:B------:R-:W-:Y:S05]  /*3960*/  BSYNC B1 ;  /* 0x0000000000017941 */ /* 0x000fea0003800000 */
.L_x_90:
        /* <DEDUP_REMOVED lines=10> */
.L_x_93:
[----:B------:R-:W-:Y:S05]  /*3a10*/  BSYNC B1 ;  /* 0x0000000000017941 */ /* 0x000fea0003800000 */
.L_x_92:
        /* <DEDUP_REMOVED lines=9> */
.L_x_95:
[----:B------:R-:W-:Y:S05]  /*3ab0*/  BSYNC B1 ;  /* 0x0000000000017941 */ /* 0x000fea0003800000 */
.L_x_94:
        /* <DEDUP_REMOVED lines=9> */
.L_x_97:
[----:B------:R-:W-:Y:S05]  /*3b50*/  BSYNC B1 ;  /* 0x0000000000017941 */ /* 0x000fea0003800000 */
.L_x_96:
        /* <DEDUP_REMOVED lines=10> */
.L_x_99:
[----:B------:R-:W-:Y:S05]  /*3c00*/  BSYNC B1 ;  /* 0x0000000000017941 */ /* 0x000fea0003800000 */
.L_x_98:
        /* <DEDUP_REMOVED lines=10> */
.L_x_101:
[----:B------:R-:W-:Y:S05]  /*3cb0*/  BSYNC B1 ;  /* 0x0000000000017941 */ /* 0x000fea0003800000 */
.L_x_100:
        /* <DEDUP_REMOVED lines=9> */
.L_x_103:
[----:B------:R-:W-:Y:S05]  /*3d50*/  BSYNC B1 ;  /* 0x0000000000017941 */ /* 0x000fea0003800000 */
.L_x_102:
        /* <DEDUP_REMOVED lines=9> */
.L_x_105:
[----:B------:R-:W-:Y:S05]  /*3df0*/  BSYNC B1 ;  /* 0x0000000000017941 */ /* 0x000fea0003800000 */
.L_x_104:
        /* <DEDUP_REMOVED lines=10> */
.L_x_107:
[----:B------:R-:W-:Y:S05]  /*3ea0*/  BSYNC B1 ;  /* 0x0000000000017941 */ /* 0x000fea0003800000 */
.L_x_106:
        /* <DEDUP_REMOVED lines=10> */
.L_x_109:
[----:B------:R-:W-:Y:S05]  /*3f50*/  BSYNC B1 ;  /* 0x0000000000017941 */ /* 0x000fea0003800000 */
.L_x_108:
        /* <DEDUP_REMOVED lines=9> */
.L_x_111:
[----:B------:R-:W-:Y:S05]  /*3ff0*/  BSYNC B1 ;  /* 0x0000000000017941 */ /* 0x000fea0003800000 */
.L_x_110:
        /* <DEDUP_REMOVED lines=9> */
.L_x_113:
[----:B------:R-:W-:Y:S05]  /*4090*/  BSYNC B1 ;  /* 0x0000000000017941 */ /* 0x000fea0003800000 */
.L_x_112:
        /* <DEDUP_REMOVED lines=10> */
.L_x_115:
[----:B------:R-:W-:Y:S05]  /*4140*/  BSYNC B1 ;  /* 0x0000000000017941 */ /* 0x000fea0003800000 */
.L_x_114:
        /* <DEDUP_REMOVED lines=10> */
.L_x_117:
[----:B------:R-:W-:Y:S05]  /*41f0*/  BSYNC B1 ;  /* 0x0000000000017941 */ /* 0x000fea0003800000 */
.L_x_116:
        /* <DEDUP_REMOVED lines=9> */
.L_x_119:
[----:B------:R-:W-:Y:S05]  /*4290*/  BSYNC B1 ;  /* 0x0000000000017941 */ /* 0x000fea0003800000 */
.L_x_118:
        /* <DEDUP_REMOVED lines=9> */
.L_x_121:
[----:B------:R-:W-:Y:S05]  /*4330*/  BSYNC B1 ;  /* 0x0000000000017941 */ /* 0x000fea0003800000 */
.L_x_120:
        /* <DEDUP_REMOVED lines=10> */
.L_x_123:
[----:B------:R-:W-:Y:S05]  /*43e0*/  BSYNC B1 ;  /* 0x0000000000017941 */ /* 0x000fea0003800000 */
.L_x_122:
        /* <DEDUP_REMOVED lines=10> */
.L_x_125:
[----:B------:R-:W-:Y:S05]  /*4490*/  BSYNC B1 ;  /* 0x0000000000017941 */ /* 0x000fea0003800000 */
.L_x_124:
        /* <DEDUP_REMOVED lines=9> */
.L_x_127:
[----:B------:R-:W-:Y:S05]  /*4530*/  BSYNC B1 ;  /* 0x0000000000017941 */ /* 0x000fea0003800000 */
.L_x_126:
        /* <DEDUP_REMOVED lines=9> */
.L_x_129:
[----:B------:R-:W-:Y:S05]  /*45d0*/  BSYNC B1 ;  /* 0x0000000000017941 */ /* 0x000fea0003800000 */
.L_x_128:
        /* <DEDUP_REMOVED lines=10> */
.L_x_131:
[----:B------:R-:W-:Y:S05]  /*4680*/  BSYNC B1 ;  /* 0x0000000000017941 */ /* 0x000fea0003800000 */
.L_x_130:
        /* <DEDUP_REMOVED lines=10> */
.L_x_133:
[----:B------:R-:W-:Y:S05]  /*4730*/  BSYNC B1 ;  /* 0x0000000000017941 */ /* 0x000fea0003800000 */
.L_x_132:
        /* <DEDUP_REMOVED lines=9> */
.L_x_135:
[----:B------:R-:W-:Y:S05]  /*47d0*/  BSYNC B1 ;  /* 0x0000000000017941 */ /* 0x000fea0003800000 */
.L_x_134:
        /* <DEDUP_REMOVED lines=9> */
.L_x_137:
[----:B------:R-:W-:Y:S05]  /*4870*/  BSYNC B1 ;  /* 0x0000000000017941 */ /* 0x000fea0003800000 */
.L_x_136:
        /* <DEDUP_REMOVED lines=10> */
.L_x_139:
[----:B------:R-:W-:Y:S05]  /*4920*/  BSYNC B1 ;  /* 0x0000000000017941 */ /* 0x000fea0003800000 */
.L_x_138:
        /* <DEDUP_REMOVED lines=10> */
.L_x_141:
[----:B------:R-:W-:Y:S05]  /*49d0*/  BSYNC B1 ;  /* 0x0000000000017941 */ /* 0x000fea0003800000 */
.L_x_140:
        /* <DEDUP_REMOVED lines=9> */
.L_x_143:
[----:B------:R-:W-:Y:S05]  /*4a70*/  BSYNC B1 ;  /* 0x0000000000017941 */ /* 0x000fea0003800000 */
.L_x_142:
        /* <DEDUP_REMOVED lines=9> */
.L_x_145:
[----:B------:R-:W-:Y:S05]  /*4b10*/  BSYNC B1 ;  /* 0x0000000000017941 */ /* 0x000fea0003800000 */
.L_x_144:
        /* <DEDUP_REMOVED lines=10> */
.L_x_147:
[----:B------:R-:W-:Y:S05]  /*4bc0*/  BSYNC B1 ;  /* 0x0000000000017941 */ /* 0x000fea0003800000 */
.L_x_146:
        /* <DEDUP_REMOVED lines=10> */
.L_x_149:
[----:B------:R-:W-:Y:S05]  /*4c70*/  BSYNC B1 ;  /* 0x0000000000017941 */ /* 0x000fea0003800000 */
.L_x_148:
        /* <DEDUP_REMOVED lines=9> */
.L_x_151:
[----:B------:R-:W-:Y:S05]  /*4d10*/  BSYNC B1 ;  /* 0x0000000000017941 */ /* 0x000fea0003800000 */
.L_x_150:
        /* <DEDUP_REMOVED lines=9> */
.L_x_153:
[----:B------:R-:W-:Y:S05]  /*4db0*/  BSYNC B1 ;  /* 0x0000000000017941 */ /* 0x000fea0003800000 */
.L_x_152:
        /* <DEDUP_REMOVED lines=10> */
.L_x_155:
[----:B------:R-:W-:Y:S05]  /*4e60*/  BSYNC B1 ;  /* 0x0000000000017941 */ /* 0x000fea0003800000 */
.L_x_154:
        /* <DEDUP_REMOVED lines=10> */
.L_x_157:
[----:B------:R-:W-:Y:S05]  /*4f10*/  BSYNC B1 ;  /* 0x0000000000017941 */ /* 0x000fea0003800000 */
.L_x_156:
        /* <DEDUP_REMOVED lines=9> */
.L_x_159:
[----:B------:R-:W-:Y:S05]  /*4fb0*/  BSYNC B1 ;  /* 0x0000000000017941 */ /* 0x000fea0003800000 */
.L_x_158:
        /* <DEDUP_REMOVED lines=9> */
.L_x_161:
[----:B------:R-:W-:Y:S05]  /*5050*/  BSYNC B1 ;  /* 0x0000000000017941 */ /* 0x000fea0003800000 */
.L_x_160:
        /* <DEDUP_REMOVED lines=10> */
.L_x_163:
[----:B------:R-:W-:Y:S05]  /*5100*/  BSYNC B1 ;  /* 0x0000000000017941 */ /* 0x000fea0003800000 */
.L_x_162:
        /* <DEDUP_REMOVED lines=10> */
.L_x_165:
[----:B------:R-:W-:Y:S05]  /*51b0*/  BSYNC B1 ;  /* 0x0000000000017941 */ /* 0x000fea0003800000 */
.L_x_164:
        /* <DEDUP_REMOVED lines=9> */
.L_x_167:
[----:B------:R-:W-:Y:S05]  /*5250*/  BSYNC B1 ;  /* 0x0000000000017941 */ /* 0x000fea0003800000 */
.L_x_166:
        /* <DEDUP_REMOVED lines=9> */
.L_x_169:
[----:B------:R-:W-:Y:S05]  /*52f0*/  BSYNC B1 ;  /* 0x0000000000017941 */ /* 0x000fea0003800000 */
.L_x_168:
        /* <DEDUP_REMOVED lines=10> */
.L_x_171:
[----:B------:R-:W-:Y:S05]  /*53a0*/  BSYNC B1 ;  /* 0x0000000000017941 */ /* 0x000fea0003800000 */
.L_x_170:
        /* <DEDUP_REMOVED lines=10> */
.L_x_173:
[----:B------:R-:W-:Y:S05]  /*5450*/  BSYNC B1 ;  /* 0x0000000000017941 */ /* 0x000fea0003800000 */
.L_x_172:
        /* <DEDUP_REMOVED lines=9> */
.L_x_175:
[----:B------:R-:W-:Y:S05]  /*54f0*/  BSYNC B1 ;  /* 0x0000000000017941 */ /* 0x000fea0003800000 */
.L_x_174:
        /* <DEDUP_REMOVED lines=9> */
.L_x_177:
[----:B------:R-:W-:Y:S05]  /*5590*/  BSYNC B1 ;  /* 0x0000000000017941 */ /* 0x000fea0003800000 */
.L_x_176:
        /* <DEDUP_REMOVED lines=10> */
.L_x_179:
[----:B------:R-:W-:Y:S05]  /*5640*/  BSYNC B1 ;  /* 0x0000000000017941 */ /* 0x000fea0003800000 */
.L_x_178:
        /* <DEDUP_REMOVED lines=10> */
.L_x_181:
[----:B------:R-:W-:Y:S05]  /*56f0*/  BSYNC B1 ;  /* 0x0000000000017941 */ /* 0x000fea0003800000 */
.L_x_180:
        /* <DEDUP_REMOVED lines=9> */
.L_x_183:
[----:B------:R-:W-:Y:S05]  /*5790*/  BSYNC B1 ;  /* 0x0000000000017941 */ /* 0x000fea0003800000 */
.L_x_182:
        /* <DEDUP_REMOVED lines=9> */
.L_x_185:
[----:B------:R-:W-:Y:S05]  /*5830*/  BSYNC B1 ;  /* 0x0000000000017941 */ /* 0x000fea0003800000 */
.L_x_184:
        /* <DEDUP_REMOVED lines=10> */
.L_x_187:
[----:B------:R-:W-:Y:S05]  /*58e0*/  BSYNC B1 ;  /* 0x0000000000017941 */ /* 0x000fea0003800000 */
.L_x_186:
        /* <DEDUP_REMOVED lines=10> */
.L_x_189:
[----:B------:R-:W-:Y:S05]  /*5990*/  BSYNC B1 ;  /* 0x0000000000017941 */ /* 0x000fea0003800000 */
.L_x_188:
        /* <DEDUP_REMOVED lines=9> */
.L_x_191:
[----:B------:R-:W-:Y:S05]  /*5a30*/  BSYNC B1 ;  /* 0x0000000000017941 */ /* 0x000fea0003800000 */
.L_x_190:
        /* <DEDUP_REMOVED lines=9> */
.L_x_193:
[----:B------:R-:W-:Y:S05]  /*5ad0*/  BSYNC B1 ;  /* 0x0000000000017941 */ /* 0x000fea0003800000 */
.L_x_192:
        /* <DEDUP_REMOVED lines=10> */
.L_x_195:
[----:B------:R-:W-:Y:S05]  /*5b80*/  BSYNC B1 ;  /* 0x0000000000017941 */ /* 0x000fea0003800000 */
.L_x_194:
        /* <DEDUP_REMOVED lines=10> */
.L_x_197:
[----:B------:R-:W-:Y:S05]  /*5c30*/  BSYNC B1 ;  /* 0x0000000000017941 */ /* 0x000fea0003800000 */
.L_x_196:
        /* <DEDUP_REMOVED lines=9> */
.L_x_199:
[----:B------:R-:W-:Y:S05]  /*5cd0*/  BSYNC B1 ;  /* 0x0000000000017941 */ /* 0x000fea0003800000 */
.L_x_198:
        /* <DEDUP_REMOVED lines=9> */
.L_x_201:
[----:B------:R-:W-:Y:S05]  /*5d70*/  BSYNC B1 ;  /* 0x0000000000017941 */ /* 0x000fea0003800000 */
.L_x_200:
        /* <DEDUP_REMOVED lines=10> */
.L_x_203:
[----:B------:R-:W-:Y:S05]  /*5e20*/  BSYNC B1 ;  /* 0x0000000000017941 */ /* 0x000fea0003800000 */
.L_x_202:
        /* <DEDUP_REMOVED lines=10> */
.L_x_205:
[----:B------:R-:W-:Y:S05]  /*5ed0*/  BSYNC B1 ;  /* 0x0000000000017941 */ /* 0x000fea0003800000 */
.L_x_204:
        /* <DEDUP_REMOVED lines=9> */
.L_x_207:
[----:B------:R-:W-:Y:S05]  /*5f70*/  BSYNC B1 ;  /* 0x0000000000017941 */ /* 0x000fea0003800000 */
.L_x_206:
        /* <DEDUP_REMOVED lines=9> */
.L_x_209:
[----:B------:R-:W-:Y:S05]  /*6010*/  BSYNC B1 ;  /* 0x0000000000017941 */ /* 0x000fea0003800000 */
.L_x_208:
        /* <DEDUP_REMOVED lines=10> */
.L_x_211:
[----:B------:R-:W-:Y:S05]  /*60c0*/  BSYNC B1 ;  /* 0x0000000000017941 */ /* 0x000fea0003800000 */
.L_x_210:
        /* <DEDUP_REMOVED lines=10> */
.L_x_213:
[----:B------:R-:W-:Y:S05]  /*6170*/  BSYNC B1 ;  /* 0x0000000000017941 */ /* 0x000fea0003800000 */
.L_x_212:
        /* <DEDUP_REMOVED lines=9> */
.L_x_215:
[----:B------:R-:W-:Y:S05]  /*6210*/  BSYNC B1 ;  /* 0x0000000000017941 */ /* 0x000fea0003800000 */
.L_x_214:
        /* <DEDUP_REMOVED lines=9> */
.L_x_217:
[----:B------:R-:W-:Y:S05]  /*62b0*/  BSYNC B1 ;  /* 0x0000000000017941 */ /* 0x000fea0003800000 */
.L_x_216:
        /* <DEDUP_REMOVED lines=10> */
.L_x_219:
[----:B------:R-:W-:Y:S05]  /*6360*/  BSYNC B1 ;  /* 0x0000000000017941 */ /* 0x000fea0003800000 */
.L_x_218:
        /* <DEDUP_REMOVED lines=10> */
.L_x_221:
[----:B------:R-:W-:Y:S05]  /*6410*/  BSYNC B1 ;  /* 0x0000000000017941 */ /* 0x000fea0003800000 */
.L_x_220:
        /* <DEDUP_REMOVED lines=9> */
.L_x_223:
[----:B------:R-:W-:Y:S05]  /*64b0*/  BSYNC B1 ;  /* 0x0000000000017941 */ /* 0x000fea0003800000 */
.L_x_222:
        /* <DEDUP_REMOVED lines=9> */
.L_x_225:
[----:B------:R-:W-:Y:S05]  /*6550*/  BSYNC B1 ;  /* 0x0000000000017941 */ /* 0x000fea0003800000 */
.L_x_224:
        /* <DEDUP_REMOVED lines=10> */
.L_x_227:
[----:B------:R-:W-:Y:S05]  /*6600*/  BSYNC B1 ;  /* 0x0000000000017941 */ /* 0x000fea0003800000 */
.L_x_226:
        /* <DEDUP_REMOVED lines=10> */
.L_x_229:
[----:B------:R-:W-:Y:S05]  /*66b0*/  BSYNC B1 ;  /* 0x0000000000017941 */ /* 0x000fea0003800000 */
.L_x_228:
        /* <DEDUP_REMOVED lines=9> */
.L_x_231:
[----:B------:R-:W-:Y:S05]  /*6750*/  BSYNC B1 ;  /* 0x0000000000017941 */ /* 0x000fea0003800000 */
.L_x_230:
        /* <DEDUP_REMOVED lines=9> */
.L_x_233:
[----:B------:R-:W-:Y:S05]  /*67f0*/  BSYNC B1 ;  /* 0x0000000000017941 */ /* 0x000fea0003800000 */
.L_x_232:
        /* <DEDUP_REMOVED lines=10> */
.L_x_235:
[----:B------:R-:W-:Y:S05]  /*68a0*/  BSYNC B1 ;  /* 0x0000000000017941 */ /* 0x000fea0003800000 */
.L_x_234:
        /* <DEDUP_REMOVED lines=10> */
.L_x_237:
[----:B------:R-:W-:Y:S05]  /*6950*/  BSYNC B1 ;  /* 0x0000000000017941 */ /* 0x000fea0003800000 */
.L_x_236:
        /* <DEDUP_REMOVED lines=9> */
.L_x_239:
[----:B------:R-:W-:Y:S05]  /*69f0*/  BSYNC B1 ;  /* 0x0000000000017941 */ /* 0x000fea0003800000 */
.L_x_238:
        /* <DEDUP_REMOVED lines=9> */
.L_x_241:
[----:B------:R-:W-:Y:S05]  /*6a90*/  BSYNC B1 ;  /* 0x0000000000017941 */ /* 0x000fea0003800000 */
.L_x_240:
        /* <DEDUP_REMOVED lines=10> */
.L_x_243:
[----:B------:R-:W-:Y:S05]  /*6b40*/  BSYNC B1 ;  /* 0x0000000000017941 */ /* 0x000fea0003800000 */
.L_x_242:
        /* <DEDUP_REMOVED lines=10> */
.L_x_245:
[----:B------:R-:W-:Y:S05]  /*6bf0*/  BSYNC B1 ;  /* 0x0000000000017941 */ /* 0x000fea0003800000 */
.L_x_244:
        /* <DEDUP_REMOVED lines=9> */
.L_x_247:
[----:B------:R-:W-:Y:S05]  /*6c90*/  BSYNC B1 ;  /* 0x0000000000017941 */ /* 0x000fea0003800000 */
.L_x_246:
        /* <DEDUP_REMOVED lines=9> */
.L_x_249:
[----:B------:R-:W-:Y:S05]  /*6d30*/  BSYNC B1 ;  /* 0x0000000000017941 */ /* 0x000fea0003800000 */
.L_x_248:
        /* <DEDUP_REMOVED lines=10> */
.L_x_251:
[----:B------:R-:W-:Y:S05]  /*6de0*/  BSYNC B1 ;  /* 0x0000000000017941 */ /* 0x000fea0003800000 */
.L_x_250:
        /* <DEDUP_REMOVED lines=10> */
.L_x_253:
[----:B------:R-:W-:Y:S05]  /*6e90*/  BSYNC B1 ;  /* 0x0000000000017941 */ /* 0x000fea0003800000 */
.L_x_252:
        /* <DEDUP_REMOVED lines=9> */
.L_x_255:
[----:B------:R-:W-:Y:S05]  /*6f30*/  BSYNC B1 ;  /* 0x0000000000017941 */ /* 0x000fea0003800000 */
.L_x_254:
        /* <DEDUP_REMOVED lines=9> */
.L_x_257:
[----:B------:R-:W-:Y:S05]  /*6fd0*/  BSYNC B1 ;  /* 0x0000000000017941 */ /* 0x000fea0003800000 */
.L_x_256:
        /* <DEDUP_REMOVED lines=10> */
.L_x_259:
[----:B------:R-:W-:Y:S05]  /*7080*/  BSYNC B1 ;  /* 0x0000000000017941 */ /* 0x000fea0003800000 */
.L_x_258:
        /* <DEDUP_REMOVED lines=10> */
.L_x_261:
[----:B------:R-:W-:Y:S05]  /*7130*/  BSYNC B1 ;  /* 0x0000000000017941 */ /* 0x000fea0003800000 */
.L_x_260:
        /* <DEDUP_REMOVED lines=9> */
.L_x_263:
[----:B------:R-:W-:Y:S05]  /*71d0*/  BSYNC B1 ;  /* 0x0000000000017941 */ /* 0x000fea0003800000 */
.L_x_262:
        /* <DEDUP_REMOVED lines=9> */
.L_x_265:
[----:B------:R-:W-:Y:S05]  /*7270*/  BSYNC B1 ;  /* 0x0000000000017941 */ /* 0x000fea0003800000 */
.L_x_264:
        /* <DEDUP_REMOVED lines=10> */
.L_x_267:
[----:B------:R-:W-:Y:S05]  /*7320*/  BSYNC B1 ;  /* 0x0000000000017941 */ /* 0x000fea0003800000 */
.L_x_266:
        /* <DEDUP_REMOVED lines=10> */
.L_x_269:
[----:B------:R-:W-:Y:S05]  /*73d0*/  BSYNC B1 ;  /* 0x0000000000017941 */ /* 0x000fea0003800000 */
.L_x_268:
        /* <DEDUP_REMOVED lines=9> */
.L_x_271:
[----:B------:R-:W-:Y:S05]  /*7470*/  BSYNC B1 ;  /* 0x0000000000017941 */ /* 0x000fea0003800000 */
.L_x_270:
        /* <DEDUP_REMOVED lines=9> */
.L_x_273:
[----:B------:R-:W-:Y:S05]  /*7510*/  BSYNC B1 ;  /* 0x0000000000017941 */ /* 0x000fea0003800000 */
.L_x_272:
        /* <DEDUP_REMOVED lines=10> */
.L_x_275:
[----:B------:R-:W-:Y:S05]  /*75c0*/  BSYNC B1 ;  /* 0x0000000000017941 */ /* 0x000fea0003800000 */
.L_x_274:
        /* <DEDUP_REMOVED lines=10> */
.L_x_277:
[----:B------:R-:W-:Y:S05]  /*7670*/  BSYNC B1 ;  /* 0x0000000000017941 */ /* 0x000fea0003800000 */
.L_x_276:
[----:B01--45:R-:W-:Y:S01]  /*7680*/  HADD2.F32 R6, -RZ, R152.H0_H0 ;  /* 0x20000098ff067230 */ /* 0x033fe20000004100 */
        /* <DEDUP_REMOVED lines=8> */
.L_x_279:
[----:B------:R-:W-:Y:S05]  /*7710*/  BSYNC B1 ;  /* 0x0000000000017941 */ /* 0x000fea0003800000 */
.L_x_278:
[----:B0-2--5:R-:W-:Y:S01]  /*7720*/  HADD2.F32 R4, -RZ, R152.H0_H0 ;  /* 0x20000098ff047230 */ /* 0x025fe20000004100 */
[----:B------:R-:W-:Y:S01]  /*7730*/  ISETP.GT.AND P0, PT, R0, 0x8, P0 ;  /* 0x000000080000780c */ /* 0x000fe20000704270 */
[----:B------:R-:W-:Y:S01]  /*7740*/  @P1 IMAD.MOV.U32 R5, RZ, RZ, R11 ;  /* 0x000000ffff051224 */ /* 0x000fe200078e000b */
[----:B------:R-:W-:Y:S02]  /*7750*/  BSSY B1, `(.L_x_280) ;  /* 0x0000008000017945 */ /* 0x000fe40003800000 */
[----:B------:R-:W-:Y:S01]  /*7760*/  FMUL R3, R4, R155 ;  /* 0x0000009b04037220 */ /* 0x000fe20000400000 */
[----:B------:R-:W-:-:S03]  /*7770*/  @P1 IMAD.MOV.U32 R4, RZ, RZ, R10 ;  /* 0x000000ffff041224 */ /* 0x000fc600078e000a */
[----:B------:R-:W-:-:S05]  /*7780*/  FFMA R3, R150, R154, R3 ;  /* 0x0000009a96037223 */ /* 0x000fca0000000003 */
[----:B------:R-:W-:-:S05]  /*7790*/  F2FP.F16.F32.PACK_AB R3, RZ, R3 ;  /* 0x00000003ff03723e */ /* 0x000fca00000000ff */
[----:B------:R0:W-:Y:S01]  /*77a0*/  @P1 STG.E.U16 desc[UR36][R4.64+0x1f0], R3 ;  /* 0x0001f00304001986 */ /* 0x0001e2000c101524 */
[----:B------:R-:W-:Y:S05]  /*77b0*/  @!P0 BRA `(.L_x_281) ;  /* 0x0000000000048947 */ /* 0x000fea0003800000 */
[----:B------:R2:W5:Y:S02]  /*77c0*/  LDG.E.LTC128B.U16 R152, desc[UR36][R8.64+0x1f2] ;  /* 0x0001f22408987981 */ /* 0x000564000c1e1520 */
.L_x_281:
[----:B------:R-:W-:Y:S05]  /*77d0*/  BSYNC B1 ;  /* 0x0000000000017941 */ /* 0x000fea0003800000 */
.L_x_280:
[----:B------:R-:W-:Y:S05]  /*77e0*/  @!P0 BRA `(.L_x_282) ;  /* 0x0000002400308947 */ /* 0x000fea0003800000 */
[----:B-----5:R-:W-:-:S05]  /*77f0*/  HADD2.F32 R152, -RZ, R152.H0_H0 ;  /* 0x20000098ff987230 */ /* 0x020fca0000004100 */
[----:B------:R-:W-:-:S04]  /*7800*/  FMUL R152, R152, R155 ;  /* 0x0000009b98987220 */ /* 0x000fc80000400000 */
[----:B------:R-:W-:-:S05]  /*7810*/  FFMA R152, R151, R154, R152 ;  /* 0x0000009a97987223 */ /* 0x000fca0000000098 */
[----:B------:R-:W-:-:S05]  /*7820*/  F2FP.F16.F32.PACK_AB R152, RZ, R152 ;  /* 0x00000098ff98723e */ /* 0x000fca00000000ff */
[----:B------:R4:W-:Y:S01]  /*7830*/  STG.E.U16 desc[UR36][R10.64+0x1f2], R152 ;  /* 0x0001f2980a007986 */ /* 0x0009e2000c101524 */
[----:B------:R-:W-:Y:S05]  /*7840*/  BRA `(.L_x_282) ;  /* 0x0000002400187947 */ /* 0x000fea0003800000 */
.L_x_29:
[----:B------:R-:W-:Y:S01]  /*7850*/  ISETP.GT.AND P0, PT, R3, 0x1, PT ;  /* 0x000000010300780c */ /* 0x000fe20003f04270 */
[----:B------:R-:W-:Y:S01]  /*7860*/  ULDC.64 UR4, c[0x0][0x5c0] ;  /* 0x0001700000047ab9 */ /* 0x000fe20000000a00 */
[-C--:B------:R-:W-:Y:S01]  /*7870*/  FMUL R24, R24, R154.reuse ;  /* 0x0000009a18187220 */ /* 0x080fe20000400000 */
[-C--:B------:R-:W-:Y:S01]  /*7880*/  FMUL R25, R25, R154.reuse ;  /* 0x0000009a19197220 */ /* 0x080fe20000400000 */
[----:B------:R-:W-:Y:S01]  /*7890*/  ISETP.GT.AND P3, PT, R0, RZ, P0 ;  /* 0x000000ff0000720c */ /* 0x000fe20000764270 */
[-C--:B------:R-:W-:Y:S01]  /*78a0*/  FMUL R26, R26, R154.reuse ;  /* 0x0000009a1a1a7220 */ /* 0x080fe20000400000 */
[----:B------:R-:W-:Y:S01]  /*78b0*/  LEA R4, P4, R160, UR4, 0x1 ;  /* 0x00000004a0047c11 */ /* 0x000fe2000f8808ff */
[----:B------:R-:W-:Y:S01]  /*78c0*/  FMUL R27, R27, R154 ;  /* 0x0000009a1b1b7220 */ /* 0x000fe20000400000 */
[----:B------:R-:W-:Y:S01]  /*78d0*/  F2FP.F16.F32.PACK_AB R24, RZ, R24 ;  /* 0x00000018ff18723e */ /* 0x000fe200000000ff */
[-C--:B------:R-:W-:Y:S01]  /*78e0*/  FMUL R28, R28, R154.reuse ;  /* 0x0000009a1c1c7220 */ /* 0x080fe20000400000 */
[----:B------:R-:W-:Y:S01]  /*78f0*/  LEA.HI.X R5, R160, UR5, R169, 0x1, P4 ;  /* 0x00000005a0057c11 */ /* 0x000fe2000a0f0ca9 */
[-C--:B------:R-:W-:Y:S01]  /*7900*/  FMUL R29, R29, R154.reuse ;  /* 0x0000009a1d1d7220 */ /* 0x080fe20000400000 */
[----:B------:R-:W-:Y:S01]  /*7910*/  F2FP.F16.F32.PACK_AB R25, RZ, R25 ;  /* 0x00000019ff19723e */ /* 0x000fe200000000ff */
[-C--:B------:R-:W-:Y:S01]  /*7920*/  FMUL R30, R30, R154.reuse ;  /* 0x0000009a1e1e7220 */ /* 0x080fe20000400000 */
[----:B------:R-:W-:Y:S01]  /*7930*/  SHF.L.U64.HI R11, R10, 0x4, R11 ;  /* 0x000000040a0b7819 */ /* 0x000fe2000001020b */
[----:B------:R-:W-:Y:S01]  /*7940*/  @P1 STG.E.U16 desc[UR36][R4.64], R24 ;  /* 0x0000001804001986 */ /* 0x000fe2000c101524 */
[----:B------:R-:W-:Y:S01]  /*7950*/  ISETP.GT.AND P1, PT, R3, 0x8, PT ;  /* 0x000000080300780c */ /* 0x000fe20003f24270 */
[----:B------:R-:W-:Y:S01]  /*7960*/  FMUL R31, R31, R154 ;  /* 0x0000009a1f1f7220 */ /* 0x000fe20000400000 */
[----:B------:R-:W-:Y:S01]  /*7970*/  ISETP.GT.AND P4, PT, R0, 0x8, P0 ;  /* 0x000000080000780c */ /* 0x000fe20000784270 */
[----:B------:R-:W-:Y:S01]  /*7980*/  @P3 STG.E.U16 desc[UR36][R4.64+0x2], R25 ;  /* 0x0000021904003986 */ /* 0x000fe2000c101524 */
[----:B------:R-:W-:Y:S01]  /*7990*/  LEA R6, P3, R10, R4, 0x4 ;  /* 0x000000040a067211 */ /* 0x000fe200078620ff */
[-C--:B------:R-:W-:Y:S01]  /*79a0*/  FMUL R32, R32, R154.reuse ;  /* 0x0000009a20207220 */ /* 0x080fe20000400000 */
[C---:B------:R-:W-:Y:S01]  /*79b0*/  ISETP.GT.AND P2, PT, R0.reuse, 0x8, P2 ;  /* 0x000000080000780c */ /* 0x040fe20001744270 */
[-C--:B------:R-:W-:Y:S01]  /*79c0*/  FMUL R33, R33, R154.reuse ;  /* 0x0000009a21217220 */ /* 0x080fe20000400000 */
[----:B------:R-:W-:Y:S01]  /*79d0*/  ISETP.GT.AND P0, PT, R3, 0x9, PT ;  /* 0x000000090300780c */ /* 0x000fe20003f04270 */
[----:B------:R-:W-:Y:S01]  /*79e0*/  IMAD.X R7, R11, 0x1, R5, P3 ;  /* 0x000000010b077824 */ /* 0x000fe200018e0605 */
[----:B------:R-:W-:Y:S01]  /*79f0*/  ISETP.GT.AND P5, PT, R0, RZ, P1 ;  /* 0x000000ff0000720c */ /* 0x000fe20000fa4270 */
[-C--:B------:R-:W-:Y:S01]  /*7a00*/  FMUL R34, R34, R154.reuse ;  /* 0x0000009a22227220 */ /* 0x080fe20000400000 */
[----:B------:R-:W-:Y:S01]  /*7a10*/  ISETP.GT.AND P3, PT, R0, RZ, P0 ;  /* 0x000000ff0000720c */ /* 0x000fe20000764270 */
[----:B------:R-:W-:Y:S01]  /*7a20*/  FMUL R35, R35, R154 ;  /* 0x0000009a23237220 */ /* 0x000fe20000400000 */
[----:B------:R-:W-:Y:S01]  /*7a30*/  F2FP.F16.F32.PACK_AB R26, RZ, R26 ;  /* 0x0000001aff1a723e */ /* 0x000fe200000000ff */
[-C--:B------:R-:W-:Y:S01]  /*7a40*/  FMUL R36, R36, R154.reuse ;  /* 0x0000009a24247220 */ /* 0x080fe20000400000 */
[----:B------:R-:W-:Y:S01]  /*7a50*/  F2FP.F16.F32.PACK_AB R27, RZ, R27 ;  /* 0x0000001bff1b723e */ /* 0x000fe200000000ff */
[----:B------:R-:W-:Y:S01]  /*7a60*/  FMUL R37, R37, R154 ;  /* 0x0000009a25257220 */ /* 0x000fe20000400000 */
[----:B------:R-:W-:Y:S01]  /*7a70*/  F2FP.F16.F32.PACK_AB R28, RZ, R28 ;  /* 0x0000001cff1c723e */ /* 0x000fe200000000ff */
[----:B------:R-:W-:Y:S01]  /*7a80*/  @P2 STG.E.U16 desc[UR36][R6.64], R26 ;  /* 0x0000001a06002986 */ /* 0x000fe2000c101524 */
[----:B------:R-:W-:Y:S01]  /*7a90*/  F2FP.F16.F32.PACK_AB R29, RZ, R29 ;  /* 0x0000001dff1d723e */ /* 0x000fe200000000ff */
[-C--:B------:R-:W-:Y:S01]  /*7aa0*/  FMUL R38, R38, R154.reuse ;  /* 0x0000009a26267220 */ /* 0x080fe20000400000 */
[C---:B------:R-:W-:Y:S01]  /*7ab0*/  ISETP.GT.AND P2, PT, R0.reuse, 0x8, P1 ;  /* 0x000000080000780c */ /* 0x040fe20000f44270 */
[----:B------:R-:W-:Y:S01]  /*7ac0*/  @P4 STG.E.U16 desc[UR36][R6.64+0x2], R27 ;  /* 0x0000021b06004986 */ /* 0x000fe2000c101524 */
[----:B------:R-:W-:Y:S01]  /*7ad0*/  ISETP.GT.AND P1, PT, R3, 0x10, PT ;  /* 0x000000100300780c */ /* 0x000fe20003f24270 */
[----:B------:R-:W-:Y:S01]  /*7ae0*/  FMUL R39, R39, R154 ;  /* 0x0000009a27277220 */ /* 0x000fe20000400000 */
[----:B------:R-:W-:Y:S01]  /*7af0*/  F2FP.F16.F32.PACK_AB R30, RZ, R30 ;  /* 0x0000001eff1e723e */ /* 0x000fe200000000ff */
[----:B------:R-:W-:Y:S01]  /*7b00*/  @P5 STG.E.U16 desc[UR36][R4.64+0x10], R28 ;  /* 0x0000101c04005986 */ /* 0x000fe2000c101524 */
[----:B------:R-:W-:Y:S01]  /*7b10*/  ISETP.GT.AND P4, PT, R0, RZ, P1 ;  /* 0x000000ff0000720c */ /* 0x000fe20000f84270 */
[-C--:B------:R-:W-:Y:S01]  /*7b20*/  FMUL R40, R40, R154.reuse ;  /* 0x0000009a28287220 */ /* 0x080fe20000400000 */
[----:B------:R-:W-:Y:S01]  /*7b30*/  F2FP.F16.F32.PACK_AB R31, RZ, R31 ;  /* 0x0000001fff1f723e */ /* 0x000fe200000000ff */
[----:B------:R-:W-:Y:S01]  /*7b40*/  @P3 STG.E.U16 desc[UR36][R4.64+0x12], R29 ;  /* 0x0000121d04003986 */ /* 0x000fe2000c101524 */
[----:B------:R-:W-:Y:S01]  /*7b50*/  ISETP.GT.AND P3, PT, R0, 0x8, P0 ;  /* 0x000000080000780c */ /* 0x000fe20000764270 */
[----:B------:R-:W-:Y:S01]  /*7b60*/  FMUL R41, R41, R154 ;  /* 0x0000009a29297220 */ /* 0x000fe20000400000 */
[----:B------:R-:W-:Y:S01]  /*7b70*/  ISETP.GT.AND P0, PT, R3, 0x11, PT ;  /* 0x000000110300780c */ /* 0x000fe20003f04270 */
[----:B------:R-:W-:Y:S01]  /*7b80*/  @P2 STG.E.U16 desc[UR36][R6.64+0x10], R30 ;  /* 0x0000101e06002986 */ /* 0x000fe2000c101524 */
[----:B------:R-:W-:Y:S01]  /*7b90*/  F2FP.F16.F32.PACK_AB R32, RZ, R32 ;  /* 0x00000020ff20723e */ /* 0x000fe200000000ff */
[-C--:B------:R-:W-:Y:S01]  /*7ba0*/  FMUL R42, R42, R154.reuse ;  /* 0x0000009a2a2a7220 */ /* 0x080fe20000400000 */
[C---:B------:R-:W-:Y:S01]  /*7bb0*/  ISETP.GT.AND P5, PT, R0.reuse, RZ, P0 ;  /* 0x000000ff0000720c */ /* 0x040fe200007a4270 */
[-C--:B------:R-:W-:Y:S01]  /*7bc0*/  FMUL R43, R43, R154.reuse ;  /* 0x0000009a2b2b7220 */ /* 0x080fe20000400000 */
[----:B------:R-:W-:Y:S01]  /*7bd0*/  ISETP.GT.AND P2, PT, R0, 0x8, P1 ;  /* 0x000000080000780c */ /* 0x000fe20000f44270 */
[-C--:B------:R-:W-:Y:S01]  /*7be0*/  FMUL R44, R44, R154.reuse ;  /* 0x0000009a2c2c7220 */ /* 0x080fe20000400000 */
[----:B------:R-:W-:Y:S01]  /*7bf0*/  ISETP.GT.AND P1, PT, R3, 0x18, PT ;  /* 0x000000180300780c */ /* 0x000fe20003f24270 */
[-C--:B------:R-:W-:Y:S01]  /*7c00*/  FMUL R45, R45, R154.reuse ;  /* 0x0000009a2d2d7220 */ /* 0x080fe20000400000 */
[----:B------:R-:W-:Y:S01]  /*7c10*/  F2FP.F16.F32.PACK_AB R33, RZ, R33 ;  /* 0x00000021ff21723e */ /* 0x000fe200000000ff */
[----:B------:R-:W-:Y:S01]  /*7c20*/  @P3 STG.E.U16 desc[UR36][R6.64+0x12], R31 ;  /* 0x0000121f06003986 */ /* 0x000fe2000c101524 */
[----:B------:R-:W-:Y:S01]  /*7c30*/  ISETP.GT.AND P3, PT, R0, 0x8, P0 ;  /* 0x000000080000780c */ /* 0x000fe20000764270 */
[-C--:B------:R-:W-:Y:S01]  /*7c40*/  FMUL R46, R46, R154.reuse ;  /* 0x0000009a2e2e7220 */ /* 0x080fe20000400000 */
[----:B------:R-:W-:Y:S01]  /*7c50*/  ISETP.GT.AND P0, PT, R3, 0x19, PT ;  /* 0x000000190300780c */ /* 0x000fe20003f04270 */
[----:B------:R-:W-:Y:S01]  /*7c60*/  @P4 STG.E.U16 desc[UR36][R4.64+0x20], R32 ;  /* 0x0000202004004986 */ /* 0x000fe2000c101524 */
[C---:B------:R-:W-:Y:S01]  /*7c70*/  ISETP.GT.AND P4, PT, R0.reuse, RZ, P1 ;  /* 0x000000ff0000720c */ /* 0x040fe20000f84270 */
[----:B------:R-:W-:Y:S01]  /*7c80*/  FMUL R47, R47, R154 ;  /* 0x0000009a2f2f7220 */ /* 0x000fe20000400000 */
[----:B------:R-:W-:Y:S01]  /*7c90*/  F2FP.F16.F32.PACK_AB R34, RZ, R34 ;  /* 0x00000022ff22723e */ /* 0x000fe200000000ff */
[----:B------:R-:W-:Y:S01]  /*7ca0*/  @P5 STG.E.U16 desc[UR36][R4.64+0x22], R33 ;  /* 0x0000222104005986 */ /* 0x000fe2000c101524 */
[----:B------:R-:W-:Y:S01]  /*7cb0*/  ISETP.GT.AND P5, PT, R0, RZ, P0 ;  /* 0x000000ff0000720c */ /* 0x000fe200007a4270 */
[----:B------:R-:W-:Y:S01]  /*7cc0*/  FMUL R48, R48, R154 ;  /* 0x0000009a30307220 */ /* 0x000fe20000400000 */
[----:B------:R-:W-:Y:S01]  /*7cd0*/  F2FP.F16.F32.PACK_AB R35, RZ, R35 ;  /* 0x00000023ff23723e */ /* 0x000fe200000000ff */
[----:B------:R-:W-:Y:S01]  /*7ce0*/  @P2 STG.E.U16 desc[UR36][R6.64+0x20], R34 ;  /* 0x0000202206002986 */ /* 0x000fe2000c101524 */
[----:B------:R-:W-:Y:S01]  /*7cf0*/  F2FP.F16.F32.PACK_AB R36, RZ, R36 ;  /* 0x00000024ff24723e */ /* 0x000fe200000000ff */
[-C--:B------:R-:W-:Y:S01]  /*7d00*/  FMUL R49, R49, R154.reuse ;  /* 0x0000009a31317220 */ /* 0x080fe20000400000 */
[----:B------:R-:W-:Y:S01]  /*7d10*/  ISETP.GT.AND P2, PT, R0, 0x8, P1 ;  /* 0x000000080000780c */ /* 0x000fe20000f44270 */
[----:B------:R-:W-:Y:S01]  /*7d20*/  @P3 STG.E.U16 desc[UR36][R6.64+0x22], R35 ;  /* 0x0000222306003986 */ /* 0x000fe2000c101524 */
[----:B------:R-:W-:Y:S01]  /*7d30*/  ISETP.GT.AND P1, PT, R3, 0x20, PT ;  /* 0x000000200300780c */ /* 0x000fe20003f24270 */
[-C--:B------:R-:W-:Y:S01]  /*7d40*/  FMUL R50, R50, R154.reuse ;  /* 0x0000009a32327220 */ /* 0x080fe20000400000 */
[----:B------:R-:W-:Y:S01]  /*7d50*/  F2FP.F16.F32.PACK_AB R37, RZ, R37 ;  /* 0x00000025ff25723e */ /* 0x000fe200000000ff */
[----:B------:R-:W-:Y:S01]  /*7d60*/  @P4 STG.E.U16 desc[UR36][R4.64+0x30], R36 ;  /* 0x0000302404004986 */ /* 0x000fe2000c101524 */
[C---:B------:R-:W-:Y:S01]  /*7d70*/  ISETP.GT.AND P3, PT, R0.reuse, 0x8, P0 ;  /* 0x000000080000780c */ /* 0x040fe20000764270 */
[-C--:B------:R-:W-:Y:S01]  /*7d80*/  FMUL R51, R51, R154.reuse ;  /* 0x0000009a33337220 */ /* 0x080fe20000400000 */
[----:B------:R-:W-:Y:S01]  /*7d90*/  ISETP.GT.AND P0, PT, R3, 0x21, PT ;  /* 0x000000210300780c */ /* 0x000fe20003f04270 */
[----:B------:R-:W-:Y:S01]  /*7da0*/  @P5 STG.E.U16 desc[UR36][R4.64+0x32], R37 ;  /* 0x0000322504005986 */ /* 0x000fe2000c101524 */
[----:B------:R-:W-:Y:S01]  /*7db0*/  ISETP.GT.AND P4, PT, R0, RZ, P1 ;  /* 0x000000ff0000720c */ /* 0x000fe20000f84270 */
[----:B------:R-:W-:Y:S01]  /*7dc0*/  FMUL R52, R52, R154 ;  /* 0x0000009a34347220 */ /* 0x000fe20000400000 */
[----:B------:R-:W-:Y:S01]  /*7dd0*/  F2FP.F16.F32.PACK_AB R38, RZ, R38 ;  /* 0x00000026ff26723e */ /* 0x000fe200000000ff */
[-C--:B------:R-:W-:Y:S01]  /*7de0*/  FMUL R53, R53, R154.reuse ;  /* 0x0000009a35357220 */ /* 0x080fe20000400000 */
        /* <DEDUP_REMOVED lines=325> */
[----:B------:R-:W-:Y:S01]  /*9240*/  FMUL R151, R151, R154 ;  /* 0x0000009a97977220 */ /* 0x000fe20000400000 */
[----:B------:R-:W-:Y:S01]  /*9250*/  ISETP.GT.AND P2, PT, R0, 0x8, P1 ;  /* 0x000000080000780c */ /* 0x000fe20000f44270 */
[----:B------:R-:W-:Y:S01]  /*9260*/  @P3 STG.E.U16 desc[UR36][R6.64+0x132], R103 ;  /* 0x0001326706003986 */ /* 0x000fe2000c101524 */
[----:B------:R-:W-:-:S02]  /*9270*/  ISETP.GT.AND P1, PT, R3, 0xa8, PT ;  /* 0x000000a80300780c */ /* 0x000fc40003f24270 */
[----:B------:R-:W-:Y:S01]  /*9280*/  F2FP.F16.F32.PACK_AB R105, RZ, R105 ;  /* 0x00000069ff69723e */ /* 0x000fe200000000ff */
[----:B------:R-:W-:Y:S01]  /*9290*/  @P4 STG.E.U16 desc[UR36][R4.64+0x140], R104 ;  /* 0x0001406804004986 */ /* 0x000fe2000c101524 */
[C---:B------:R-:W-:Y:S02]  /*92a0*/  ISETP.GT.AND P3, PT, R0.reuse, 0x8, P0 ;  /* 0x000000080000780c */ /* 0x040fe40000764270 */
[----:B------:R-:W-:Y:S01]  /*92b0*/  ISETP.GT.AND P0, PT, R3, 0xa9, PT ;  /* 0x000000a90300780c */ /* 0x000fe20003f04270 */
[----:B------:R-:W-:Y:S01]  /*92c0*/  @P5 STG.E.U16 desc[UR36][R4.64+0x142], R105 ;  /* 0x0001426904005986 */ /* 0x000fe2000c101524 */
[C---:B------:R-:W-:Y:S02]  /*92d0*/  ISETP.GT.AND P4, PT, R0.reuse, RZ, P1 ;  /* 0x000000ff0000720c */ /* 0x040fe40000f84270 */
[----:B------:R-:W-:Y:S02]  /*92e0*/  F2FP.F16.F32.PACK_AB R106, RZ, R106 ;  /* 0x0000006aff6a723e */ /* 0x000fe400000000ff */
[----:B------:R-:W-:-:S02]  /*92f0*/  ISETP.GT.AND P5, PT, R0, RZ, P0 ;  /* 0x000000ff0000720c */ /* 0x000fc400007a4270 */
[----:B------:R-:W-:Y:S01]  /*9300*/  F2FP.F16.F32.PACK_AB R107, RZ, R107 ;  /* 0x0000006bff6b723e */ /* 0x000fe200000000ff */
[----:B------:R-:W-:Y:S01]  /*9310*/  @P2 STG.E.U16 desc[UR36][R6.64+0x140], R106 ;  /* 0x0001406a06002986 */ /* 0x000fe2000c101524 */
[----:B------:R-:W-:Y:S02]  /*9320*/  F2FP.F16.F32.PACK_AB R108, RZ, R108 ;  /* 0x0000006cff6c723e */ /* 0x000fe400000000ff */
[C---:B------:R-:W-:Y:S01]  /*9330*/  ISETP.GT.AND P2, PT, R0.reuse, 0x8, P1 ;  /* 0x000000080000780c */ /* 0x040fe20000f44270 */
[----:B------:R-:W-:Y:S01]  /*9340*/  @P3 STG.E.U16 desc[UR36][R6.64+0x142], R107 ;  /* 0x0001426b06003986 */ /* 0x000fe2000c101524 */
[----:B------:R-:W-:Y:S02]  /*9350*/  ISETP.GT.AND P1, PT, R3, 0xb0, PT ;  /* 0x000000b00300780c */ /* 0x000fe40003f24270 */
[----:B------:R-:W-:Y:S01]  /*9360*/  F2FP.F16.F32.PACK_AB R109, RZ, R109 ;  /* 0x0000006dff6d723e */ /* 0x000fe200000000ff */
[----:B------:R-:W-:Y:S01]  /*9370*/  @P4 STG.E.U16 desc[UR36][R4.64+0x150], R108 ;  /* 0x0001506c04004986 */ /* 0x000fe2000c101524 */
[----:B------:R-:W-:-:S02]  /*9380*/  ISETP.GT.AND P3, PT, R0, 0x8, P0 ;  /* 0x000000080000780c */ /* 0x000fc40000764270 */
[----:B------:R-:W-:Y:S01]  /*9390*/  ISETP.GT.AND P0, PT, R3, 0xb1, PT ;  /* 0x000000b10300780c */ /* 0x000fe20003f04270 */
[----:B------:R-:W-:Y:S01]  /*93a0*/  @P5 STG.E.U16 desc[UR36][R4.64+0x152], R109 ;  /* 0x0001526d04005986 */ /* 0x000fe2000c101524 */
[C---:B------:R-:W-:Y:S02]  /*93b0*/  ISETP.GT.AND P4, PT, R0.reuse, RZ, P1 ;  /* 0x000000ff0000720c */ /* 0x040fe40000f84270 */
[----:B------:R-:W-:Y:S02]  /*93c0*/  F2FP.F16.F32.PACK_AB R110, RZ, R110 ;  /* 0x0000006eff6e723e */ /* 0x000fe400000000ff */
[----:B------:R-:W-:Y:S02]  /*93d0*/  ISETP.GT.AND P5, PT, R0, RZ, P0 ;  /* 0x000000ff0000720c */ /* 0x000fe400007a4270 */
[----:B------:R-:W-:Y:S01]  /*93e0*/  F2FP.F16.F32.PACK_AB R111, RZ, R111 ;  /* 0x0000006fff6f723e */ /* 0x000fe200000000ff */
[----:B------:R-:W-:Y:S01]  /*93f0*/  @P2 STG.E.U16 desc[UR36][R6.64+0x150], R110 ;  /* 0x0001506e06002986 */ /* 0x000fe2000c101524 */
[----:B------:R-:W-:-:S02]  /*9400*/  F2FP.F16.F32.PACK_AB R112, RZ, R112 ;  /* 0x00000070ff70723e */ /* 0x000fc400000000ff */
[C---:B------:R-:W-:Y:S01]  /*9410*/  ISETP.GT.AND P2, PT, R0.reuse, 0x8, P1 ;  /* 0x000000080000780c */ /* 0x040fe20000f44270 */
[----:B------:R-:W-:Y:S01]  /*9420*/  @P3 STG.E.U16 desc[UR36][R6.64+0x152], R111 ;  /* 0x0001526f06003986 */ /* 0x000fe2000c101524 */
[C---:B------:R-:W-:Y:S02]  /*9430*/  ISETP.GT.AND P1, PT, R3.reuse, 0xb8, PT ;  /* 0x000000b80300780c */ /* 0x040fe40003f24270 */
[----:B------:R-:W-:Y:S01]  /*9440*/  F2FP.F16.F32.PACK_AB R113, RZ, R113 ;  /* 0x00000071ff71723e */ /* 0x000fe200000000ff */
[----:B------:R-:W-:Y:S01]  /*9450*/  @P4 STG.E.U16 desc[UR36][R4.64+0x160], R112 ;  /* 0x0001607004004986 */ /* 0x000fe2000c101524 */
[C---:B------:R-:W-:Y:S02]  /*9460*/  ISETP.GT.AND P3, PT, R0.reuse, 0x8, P0 ;  /* 0x000000080000780c */ /* 0x040fe40000764270 */
[----:B------:R-:W-:Y:S01]  /*9470*/  ISETP.GT.AND P0, PT, R3, 0xb9, PT ;  /* 0x000000b90300780c */ /* 0x000fe20003f04270 */
[----:B------:R-:W-:Y:S01]  /*9480*/  @P5 STG.E.U16 desc[UR36][R4.64+0x162], R113 ;  /* 0x0001627104005986 */ /* 0x000fe2000c101524 */
[----:B------:R-:W-:-:S02]  /*9490*/  ISETP.GT.AND P4, PT, R0, RZ, P1 ;  /* 0x000000ff0000720c */ /* 0x000fc40000f84270 */
[----:B------:R-:W-:Y:S02]  /*94a0*/  F2FP.F16.F32.PACK_AB R114, RZ, R114 ;  /* 0x00000072ff72723e */ /* 0x000fe400000000ff */
[C---:B------:R-:W-:Y:S02]  /*94b0*/  ISETP.GT.AND P5, PT, R0.reuse, RZ, P0 ;  /* 0x000000ff0000720c */ /* 0x040fe400007a4270 */
[----:B------:R-:W-:Y:S01]  /*94c0*/  F2FP.F16.F32.PACK_AB R115, RZ, R115 ;  /* 0x00000073ff73723e */ /* 0x000fe200000000ff */
[----:B------:R-:W-:Y:S01]  /*94d0*/  @P2 STG.E.U16 desc[UR36][R6.64+0x160], R114 ;  /* 0x0001607206002986 */ /* 0x000fe2000c101524 */
[----:B------:R-:W-:Y:S02]  /*94e0*/  F2FP.F16.F32.PACK_AB R116, RZ, R116 ;  /* 0x00000074ff74723e */ /* 0x000fe400000000ff */
        /* <DEDUP_REMOVED lines=65> */
[----:B------:R-:W-:Y:S02]  /*9900*/  ISETP.GT.AND P5, PT, R0, RZ, P0 ;  /* 0x000000ff0000720c */ /* 0x000fe400007a4270 */
[----:B------:R-:W-:Y:S02]  /*9910*/  F2FP.F16.F32.PACK_AB R134, RZ, R134 ;  /* 0x00000086ff86723e */ /* 0x000fe400000000ff */
[----:B------:R-:W-:Y:S02]  /*9920*/  F2FP.F16.F32.PACK_AB R135, RZ, R135 ;  /* 0x00000087ff87723e */ /* 0x000fe400000000ff */
[----:B------:R-:W-:Y:S01]  /*9930*/  F2FP.F16.F32.PACK_AB R136, RZ, R136 ;  /* 0x00000088ff88723e */ /* 0x000fe200000000ff */
[----:B------:R-:W-:Y:S01]  /*9940*/  @P2 STG.E.U16 desc[UR36][R6.64+0x1b0], R134 ;  /* 0x0001b08606002986 */ /* 0x000fe2000c101524 */
[----:B------:R-:W-:-:S02]  /*9950*/  F2FP.F16.F32.PACK_AB R137, RZ, R137 ;  /* 0x00000089ff89723e */ /* 0x000fc400000000ff */
[C---:B------:R-:W-:Y:S01]  /*9960*/  ISETP.GT.AND P1, PT, R0.reuse, 0x8, P1 ;  /* 0x000000080000780c */ /* 0x040fe20000f24270 */
[----:B------:R-:W-:Y:S01]  /*9970*/  @P3 STG.E.U16 desc[UR36][R6.64+0x1b2], R135 ;  /* 0x0001b28706003986 */ /* 0x000fe2000c101524 */
[C---:B------:R-:W-:Y:S02]  /*9980*/  ISETP.GT.AND P2, PT, R0.reuse, 0x8, P0 ;  /* 0x000000080000780c */ /* 0x040fe40000744270 */
[C---:B------:R-:W-:Y:S01]  /*9990*/  ISETP.GT.AND P0, PT, R3.reuse, 0xe9, PT ;  /* 0x000000e90300780c */ /* 0x040fe20003f04270 */
[----:B------:R-:W-:Y:S01]  /*99a0*/  @P4 STG.E.U16 desc[UR36][R4.64+0x1c0], R136 ;  /* 0x0001c08804004986 */ /* 0x000fe2000c101524 */
[----:B------:R-:W-:Y:S02]  /*99b0*/  ISETP.GT.AND P4, PT, R3, 0xe8, PT ;  /* 0x000000e80300780c */ /* 0x000fe40003f84270 */
[----:B------:R-:W-:Y:S01]  /*99c0*/  F2FP.F16.F32.PACK_AB R138, RZ, R138 ;  /* 0x0000008aff8a723e */ /* 0x000fe200000000ff */
[----:B------:R-:W-:Y:S01]  /*99d0*/  @P5 STG.E.U16 desc[UR36][R4.64+0x1c2], R137 ;  /* 0x0001c28904005986 */ /* 0x000fe2000c101524 */
[----:B------:R-:W-:-:S02]  /*99e0*/  ISETP.GT.AND P5, PT, R0, RZ, P4 ;  /* 0x000000ff0000720c */ /* 0x000fc400027a4270 */
[----:B------:R-:W-:Y:S01]  /*99f0*/  F2FP.F16.F32.PACK_AB R139, RZ, R139 ;  /* 0x0000008bff8b723e */ /* 0x000fe200000000ff */
[----:B------:R-:W-:Y:S01]  /*9a00*/  @P1 STG.E.U16 desc[UR36][R6.64+0x1c0], R138 ;  /* 0x0001c08a06001986 */ /* 0x000fe2000c101524 */
[----:B------:R-:W-:Y:S02]  /*9a10*/  F2FP.F16.F32.PACK_AB R140, RZ, R140 ;  /* 0x0000008cff8c723e */ /* 0x000fe400000000ff */
[C---:B------:R-:W-:Y:S01]  /*9a20*/  ISETP.GT.AND P3, PT, R0.reuse, RZ, P0 ;  /* 0x000000ff0000720c */ /* 0x040fe20000764270 */
[----:B------:R-:W-:Y:S01]  /*9a30*/  @P2 STG.E.U16 desc[UR36][R6.64+0x1c2], R139 ;  /* 0x0001c28b06002986 */ /* 0x000fe2000c101524 */
[C---:B------:R-:W-:Y:S02]  /*9a40*/  ISETP.GT.AND P4, PT, R0.reuse, 0x8, P4 ;  /* 0x000000080000780c */ /* 0x040fe40002784270 */
[----:B------:R-:W-:Y:S02]  /*9a50*/  F2FP.F16.F32.PACK_AB R141, RZ, R141 ;  /* 0x0000008dff8d723e */ /* 0x000fe400000000ff */
[----:B------:R-:W-:Y:S01]  /*9a60*/  F2FP.F16.F32.PACK_AB R142, RZ, R142 ;  /* 0x0000008eff8e723e */ /* 0x000fe200000000ff */
[----:B------:R-:W-:Y:S01]  /*9a70*/  @P5 STG.E.U16 desc[UR36][R4.64+0x1d0], R140 ;  /* 0x0001d08c04005986 */ /* 0x000fe2000c101524 */
[----:B------:R-:W-:-:S02]  /*9a80*/  ISETP.GT.AND P5, PT, R0, 0x8, P0 ;  /* 0x000000080000780c */ /* 0x000fc400007a4270 */
[----:B------:R-:W-:Y:S02]  /*9a90*/  F2FP.F16.F32.PACK_AB R143, RZ, R143 ;  /* 0x0000008fff8f723e */ /* 0x000fe400000000ff */
[C---:B------:R-:W-:Y:S01]  /*9aa0*/  ISETP.GT.AND P0, PT, R3.reuse, 0xf1, PT ;  /* 0x000000f10300780c */ /* 0x040fe20003f04270 */
[----:B------:R-:W-:Y:S01]  /*9ab0*/  @P3 STG.E.U16 desc[UR36][R4.64+0x1d2], R141 ;  /* 0x0001d28d04003986 */ /* 0x000fe2000c101524 */
[----:B------:R-:W-:Y:S02]  /*9ac0*/  ISETP.GT.AND P3, PT, R3, 0xf0, PT ;  /* 0x000000f00300780c */ /* 0x000fe40003f64270 */
[----:B------:R-:W-:Y:S01]  /*9ad0*/  F2FP.F16.F32.PACK_AB R144, RZ, R144 ;  /* 0x00000090ff90723e */ /* 0x000fe200000000ff */
[----:B------:R-:W-:Y:S01]  /*9ae0*/  @P4 STG.E.U16 desc[UR36][R6.64+0x1d0], R142 ;  /* 0x0001d08e06004986 */ /* 0x000fe2000c101524 */
[C---:B------:R-:W-:Y:S02]  /*9af0*/  ISETP.GT.AND P4, PT, R0.reuse, RZ, P3 ;  /* 0x000000ff0000720c */ /* 0x040fe40001f84270 */
[----:B------:R-:W-:Y:S01]  /*9b00*/  F2FP.F16.F32.PACK_AB R145, RZ, R145 ;  /* 0x00000091ff91723e */ /* 0x000fe200000000ff */
[----:B------:R-:W-:Y:S01]  /*9b10*/  @P5 STG.E.U16 desc[UR36][R6.64+0x1d2], R143 ;  /* 0x0001d28f06005986 */ /* 0x000fe2000c101524 */
[----:B------:R-:W-:-:S02]  /*9b20*/  ISETP.GT.AND P5, PT, R0, RZ, P0 ;  /* 0x000000ff0000720c */ /* 0x000fc400007a4270 */
[C---:B------:R-:W-:Y:S02]  /*9b30*/  ISETP.GT.AND P2, PT, R3.reuse, 0xf8, PT ;  /* 0x000000f80300780c */ /* 0x040fe40003f44270 */
[----:B------:R-:W-:Y:S02]  /*9b40*/  ISETP.GT.AND P1, PT, R3, 0xf9, PT ;  /* 0x000000f90300780c */ /* 0x000fe40003f24270 */
[C---:B------:R-:W-:Y:S02]  /*9b50*/  ISETP.GT.AND P3, PT, R0.reuse, 0x8, P3 ;  /* 0x000000080000780c */ /* 0x040fe40001f64270 */
[C---:B------:R-:W-:Y:S01]  /*9b60*/  ISETP.GT.AND P0, PT, R0.reuse, 0x8, P0 ;  /* 0x000000080000780c */ /* 0x040fe20000704270 */
[----:B------:R-:W-:Y:S01]  /*9b70*/  @P4 STG.E.U16 desc[UR36][R4.64+0x1e0], R144 ;  /* 0x0001e09004004986 */ /* 0x000fe2000c101524 */
[C---:B------:R-:W-:Y:S02]  /*9b80*/  ISETP.GT.AND P4, PT, R0.reuse, RZ, P1 ;  /* 0x000000ff0000720c */ /* 0x040fe40000f84270 */
[----:B------:R-:W-:Y:S01]  /*9b90*/  F2FP.F16.F32.PACK_AB R146, RZ, R146 ;  /* 0x00000092ff92723e */ /* 0x000fe200000000ff */
[----:B------:R-:W-:Y:S01]  /*9ba0*/  @P5 STG.E.U16 desc[UR36][R4.64+0x1e2], R145 ;  /* 0x0001e29104005986 */ /* 0x000fe2000c101524 */
[----:B------:R-:W-:-:S02]  /*9bb0*/  ISETP.GT.AND P5, PT, R0, RZ, P2 ;  /* 0x000000ff0000720c */ /* 0x000fc400017a4270 */
[C---:B------:R-:W-:Y:S02]  /*9bc0*/  ISETP.GT.AND P2, PT, R0.reuse, 0x8, P2 ;  /* 0x000000080000780c */ /* 0x040fe40001744270 */
[----:B------:R-:W-:Y:S01]  /*9bd0*/  F2FP.F16.F32.PACK_AB R147, RZ, R147 ;  /* 0x00000093ff93723e */ /* 0x000fe200000000ff */
[----:B------:R-:W-:Y:S01]  /*9be0*/  @P3 STG.E.U16 desc[UR36][R6.64+0x1e0], R146 ;  /* 0x0001e09206003986 */ /* 0x000fe2000c101524 */
[----:B------:R-:W-:Y:S02]  /*9bf0*/  ISETP.GT.AND P1, PT, R0, 0x8, P1 ;  /* 0x000000080000780c */ /* 0x000fe40000f24270 */
[----:B------:R-:W-:Y:S01]  /*9c00*/  F2FP.F16.F32.PACK_AB R148, RZ, R148 ;  /* 0x00000094ff94723e */ /* 0x000fe200000000ff */
[----:B------:R-:W-:Y:S01]  /*9c10*/  @P0 STG.E.U16 desc[UR36][R6.64+0x1e2], R147 ;  /* 0x0001e29306000986 */ /* 0x000fe2000c101524 */
[----:B------:R-:W-:Y:S02]  /*9c20*/  F2FP.F16.F32.PACK_AB R149, RZ, R149 ;  /* 0x00000095ff95723e */ /* 0x000fe400000000ff */
[----:B------:R-:W-:Y:S01]  /*9c30*/  F2FP.F16.F32.PACK_AB R150, RZ, R150 ;  /* 0x00000096ff96723e */ /* 0x000fe200000000ff */
[----:B------:R-:W-:Y:S01]  /*9c40*/  @P5 STG.E.U16 desc[UR36][R4.64+0x1f0], R148 ;  /* 0x0001f09404005986 */ /* 0x000fe2000c101524 */
[----:B------:R-:W-:-:S03]  /*9c50*/  F2FP.F16.F32.PACK_AB R151, RZ, R151 ;  /* 0x00000097ff97723e */ /* 0x000fc600000000ff */
[----:B------:R0:W-:Y:S02]  /*9c60*/  @P4 STG.E.U16 desc[UR36][R4.64+0x1f2], R149 ;  /* 0x0001f29504004986 */ /* 0x0001e4000c101524 */
[----:B0-----:R-:W-:Y:S02]  /*9c70*/  @P2 IMAD.MOV.U32 R4, RZ, RZ, R6 ;  /* 0x000000ffff042224 */ /* 0x001fe400078e0006 */
[----:B------:R-:W-:-:S05]  /*9c80*/  @P2 IMAD.MOV.U32 R5, RZ, RZ, R7 ;  /* 0x000000ffff052224 */ /* 0x000fca00078e0007 */
[----:B------:R0:W-:Y:S04]  /*9c90*/  @P2 STG.E.U16 desc[UR36][R4.64+0x1f0], R150 ;  /* 0x0001f09604002986 */ /* 0x0001e8000c101524 */
[----:B------:R0:W-:Y:S02]  /*9ca0*/  @P1 STG.E.U16 desc[UR36][R6.64+0x1f2], R151 ;  /* 0x0001f29706001986 */ /* 0x0001e4000c101524 */
.L_x_282:
[----:B------:R-:W-:Y:S05]  /*9cb0*/  BSYNC B0 ;  /* 0x0000000000007941 */ /* 0x000fea0003800000 */
.L_x_28:
[----:B------:R-:W-:Y:S01]  /*9cc0*/  ULDC UR4, c[0x0][0xc] ;  /* 0x0000030000047ab9 */ /* 0x000fe20000000800 */
[----:B------:R-:W-:Y:S01]  /*9cd0*/  ULDC UR5, c[0x0][0x10] ;  /* 0x0000040000057ab9 */ /* 0x000fe20000000800 */
[----:B0-----:R-:W0:Y:S01]  /*9ce0*/  LDC R3, c[0x0][0x14] ;  /* 0x00000500ff037b82 */ /* 0x001e220000000800 */
[----:B------:R-:W-:Y:S01]  /*9cf0*/  UIMAD.WIDE.U32 UR4, UR4, UR5, URZ ;  /* 0x00000005040472a5 */ /* 0x000fe2000f8e003f */
[----:B------:R-:W-:Y:S01]  /*9d00*/  PRMT R0, RZ, 0x7610, R0 ;  /* 0x00007610ff007816 */ /* 0x000fe20000000000 */
[----:B----45:R-:W-:Y:S02]  /*9d10*/  IMAD.MOV.U32 R152, RZ, RZ, -0x1 ;  /* 0xffffffffff987424 */ /* 0x030fe400078e00ff */
[----:B------:R-:W-:Y:S02]  /*9d20*/  IMAD.MOV.U32 R23, RZ, RZ, -0x1 ;  /* 0xffffffffff177424 */ /* 0x000fe400078e00ff */
[----:B0-----:R-:W-:-:S04]  /*9d30*/  IMAD.WIDE.U32 R16, R3, UR4, R16 ;  /* 0x0000000403107c25 */ /* 0x001fc8000f8e0010 */
[----:B------:R-:W-:Y:S01]  /*9d40*/  IMAD R3, R3, UR5, RZ ;  /* 0x0000000503037c24 */ /* 0x000fe2000f8e02ff */
[----:B------:R-:W-:Y:S02]  /*9d50*/  ULDC.64 UR4, c[0x0][0x650] ;  /* 0x0001940000047ab9 */ /* 0x000fe40000000a00 */
[----:B------:R-:W-:Y:S01]  /*9d60*/  ISETP.GE.U32.AND P0, PT, R16, UR4, PT ;  /* 0x0000000410007c0c */ /* 0x000fe2000bf06070 */
[----:B------:R-:W-:-:S05]  /*9d70*/  IMAD.IADD R17, R17, 0x1, R3 ;  /* 0x0000000111117824 */ /* 0x000fca00078e0203 */
[----:B------:R-:W-:-:S13]  /*9d80*/  ISETP.GE.U32.AND.EX P0, PT, R17, UR5, PT, P0 ;  /* 0x0000000511007c0c */ /* 0x000fda000bf06100 */
[----:B------:R-:W-:Y:S05]  /*9d90*/  @P0 BRA `(.L_x_283) ;  /* 0x0000000400640947 */ /* 0x000fea0003800000 */
[----:B------:R-:W0:Y:S01]  /*9da0*/  S2R R12, SR_CTAID.X ;  /* 0x00000000000c7919 */ /* 0x000e220000002500 */
[----:B------:R-:W4:Y:S01]  /*9db0*/  LDC.64 R10, c[0x0][0x628] ;  /* 0x00018a00ff0a7b82 */ /* 0x000f220000000a00 */
[----:B------:R-:W-:Y:S01]  /*9dc0*/  ULDC UR4, c[0x0][0x150] ;  /* 0x0000540000047ab9 */ /* 0x000fe20000000800 */
[----:B-123--:R-:W-:Y:S01]  /*9dd0*/  IMAD.MOV.U32 R8, RZ, RZ, R16 ;  /* 0x000000ffff087224 */ /* 0x00efe200078e0010 */
[----:B------:R-:W1:Y:S01]  /*9de0*/  S2R R24, SR_CTAID.Y ;  /* 0x0000000000187919 */ /* 0x000e620000002600 */
[----:B------:R-:W-:-:S04]  /*9df0*/  IMAD.MOV.U32 R9, RZ, RZ, R17 ;  /* 0x000000ffff097224 */ /* 0x000fc800078e0011 */
[----:B------:R-:W2:Y:S08]  /*9e00*/  LDC R21, c[0x0][0x144] ;  /* 0x00005100ff157b82 */ /* 0x000eb00000000800 */
[----:B------:R-:W3:Y:S08]  /*9e10*/  LDC R0, c[0x0][0x630] ;  /* 0x00018c00ff007b82 */ /* 0x000ef00000000800 */
[----:B------:R-:W1:Y:S01]  /*9e20*/  LDC.64 R14, c[0x0][0x620] ;  /* 0x00018800ff0e7b82 */ /* 0x000e620000000a00 */
[----:B----4-:R-:W-:-:S04]  /*9e30*/  ISETP.NE.U32.AND P0, PT, R10, RZ, PT ;  /* 0x000000ff0a00720c */ /* 0x010fc80003f05070 */
[----:B------:R-:W-:Y:S02]  /*9e40*/  ISETP.NE.AND.EX P0, PT, R11, RZ, PT, P0 ;  /* 0x000000ff0b00720c */ /* 0x000fe40003f05300 */
[----:B0-----:R-:W-:-:S05]  /*9e50*/  I2FP.F32.U32 R3, R12 ;  /* 0x0000000c00037245 */ /* 0x001fca0000201000 */
[----:B------:R-:W-:-:S04]  /*9e60*/  FMUL R3, R3, UR4 ;  /* 0x0000000403037c20 */ /* 0x000fc80008400000 */
[----:B------:R0:W4:Y:S02]  /*9e70*/  F2I.U32.TRUNC.NTZ R20, R3 ;  /* 0x0000000300147305 */ /* 0x000124000020f000 */
[----:B--23--:R-:W-:Y:S05]  /*9e80*/  @!P0 BRA `(.L_x_284) ;  /* 0x0000000000288947 */ /* 0x00cfea0003800000 */
[----:B0-----:R-:W0:Y:S02]  /*9e90*/  LDC R3, c[0x0][0x634] ;  /* 0x00018d00ff037b82 */ /* 0x001e240000000800 */
        /* <DEDUP_REMOVED lines=9> */
.L_x_284:
[----:B------:R-:W2:Y:S01]  /*9f30*/  LDC.64 R30, c[0x0][0x640] ;  /* 0x00019000ff1e7b82 */ /* 0x000ea20000000a00 */
[-CC-:B------:R-:W-:Y:S01]  /*9f40*/  SHF.R.U64 R23, R8, R0.reuse, R9.reuse ;  /* 0x0000000008177219 */ /* 0x180fe20000001209 */
[----:B----4-:R-:W-:Y:S01]  /*9f50*/  IMAD.MOV R20, RZ, RZ, -R20 ;  /* 0x000000ffff147224 */ /* 0x010fe200078e0a14 */
[----:B------:R-:W-:Y:S01]  /*9f60*/  SHF.R.U32.HI R0, RZ, R0, R9 ;  /* 0x00000000ff007219 */ /* 0x000fe20000011609 */
[----:B------:R-:W-:Y:S01]  /*9f70*/  ULDC UR4, c[0x0][0x154] ;  /* 0x0000550000047ab9 */ /* 0x000fe20000000800 */
[----:B0-----:R-:W-:Y:S01]  /*9f80*/  IADD3 R3, P0, RZ, -R23, RZ ;  /* 0x80000017ff037210 */ /* 0x001fe20007f1e0ff */
[----:B------:R-:W-:Y:S02]  /*9f90*/  IMAD R26, R21, R20, R12 ;  /* 0x00000014151a7224 */ /* 0x000fe400078e020c */
[----:B------:R-:W0:Y:S01]  /*9fa0*/  LDC R6, c[0x0][0x618] ;  /* 0x00018600ff067b82 */ /* 0x000e220000000800 */
[----:B------:R-:W-:Y:S02]  /*9fb0*/  IMAD.MOV.U32 R7, RZ, RZ, 0x1 ;  /* 0x00000001ff077424 */ /* 0x000fe400078e00ff */
[----:B------:R-:W-:-:S04]  /*9fc0*/  IMAD.X R5, RZ, RZ, ~R0, P0 ;  /* 0x000000ffff057224 */ /* 0x000fc800000e0e00 */
[-C--:B-1----:R-:W-:Y:S01]  /*9fd0*/  IMAD R0, R5, R14.reuse, RZ ;  /* 0x0000000e05007224 */ /* 0x082fe200078e02ff */
[----:B------:R-:W1:Y:S01]  /*9fe0*/  LDC R8, c[0x0][0x608] ;  /* 0x00018200ff087b82 */ /* 0x000e620000000800 */
[----:B------:R-:W-:-:S04]  /*9ff0*/  IMAD.WIDE.U32 R4, R3, R14, R16 ;  /* 0x0000000e03047225 */ /* 0x000fc800078e0010 */
[----:B------:R-:W-:Y:S01]  /*a000*/  IMAD R3, R3, R15, R0 ;  /* 0x0000000f03037224 */ /* 0x000fe200078e0200 */
[----:B------:R-:W-:Y:S02]  /*a010*/  I2FP.F32.U32 R0, R24 ;  /* 0x0000001800007245 */ /* 0x000fe40000201000 */
[----:B------:R-:W3:Y:S01]  /*a020*/  LDC R28, c[0x0][0x658] ;  /* 0x00019600ff1c7b82 */ /* 0x000ee20000000800 */
[----:B------:R-:W-:Y:S01]  /*a030*/  IMAD.IADD R3, R5, 0x1, R3 ;  /* 0x0000000105037824 */ /* 0x000fe200078e0203 */
[----:B--2---:R-:W-:Y:S01]  /*a040*/  ISETP.NE.U32.AND P0, PT, R30, RZ, PT ;  /* 0x000000ff1e00720c */ /* 0x004fe20003f05070 */
[----:B------:R-:W-:Y:S01]  /*a050*/  FMUL R0, R0, UR4 ;  /* 0x0000000400007c20 */ /* 0x000fe20008400000 */
[----:B------:R-:W-:Y:S02]  /*a060*/  IMAD.MOV.U32 R5, RZ, RZ, -0x1 ;  /* 0xffffffffff057424 */ /* 0x000fe400078e00ff */
[----:B------:R-:W-:Y:S01]  /*a070*/  ISETP.NE.AND.EX P0, PT, R31, RZ, PT, P0 ;  /* 0x000000ff1f00720c */ /* 0x000fe20003f05300 */
[----:B------:R2:W4:Y:S01]  /*a080*/  F2I.U32.TRUNC.NTZ R13, R0 ;  /* 0x00000000000d7305 */ /* 0x000522000020f000 */
[----:B------:R-:W2:Y:S01]  /*a090*/  LDC R15, c[0x0][0x148] ;  /* 0x00005200ff0f7b82 */ /* 0x000ea20000000800 */
[----:B0-----:R-:W-:-:S02]  /*a0a0*/  SHF.R.U64 R12, R4, R6, R3 ;  /* 0x00000006040c7219 */ /* 0x001fc40000001203 */
[----:B------:R-:W-:-:S05]  /*a0b0*/  SHF.R.U32.HI R3, RZ, R6, R3 ;  /* 0x00000006ff037219 */ /* 0x000fca0000011603 */
[----:B------:R-:W0:Y:S01]  /*a0c0*/  LDC R20, c[0x0][0x600] ;  /* 0x00018000ff147b82 */ /* 0x000e220000000800 */
[-CC-:B-1----:R-:W-:Y:S02]  /*a0d0*/  SHF.R.U64 R10, R12, R8.reuse, R3.reuse ;  /* 0x000000080c0a7219 */ /* 0x182fe40000001203 */
[----:B------:R-:W-:-:S05]  /*a0e0*/  SHF.R.U32.HI R3, RZ, R8, R3 ;  /* 0x00000008ff037219 */ /* 0x000fca0000011603 */
[----:B------:R-:W1:Y:S01]  /*a0f0*/  LDC R21, c[0x0][0x648] ;  /* 0x00019200ff157b82 */ /* 0x000e620000000800 */
[-C--:B---3--:R-:W-:Y:S02]  /*a100*/  SHF.L.U32 R4, R5, R28.reuse, RZ ;  /* 0x0000001c05047219 */ /* 0x088fe400000006ff */
[-CC-:B------:R-:W-:Y:S02]  /*a110*/  SHF.R.U64 R14, R10, R28.reuse, R3.reuse ;  /* 0x0000001c0a0e7219 */ /* 0x180fe40000001203 */
[----:B------:R-:W-:Y:S02]  /*a120*/  SHF.R.U32.HI R5, RZ, R28, R3 ;  /* 0x0000001cff057219 */ /* 0x000fe40000011603 */
[----:B------:R-:W-:Y:S01]  /*a130*/  LOP3.LUT R153, RZ, R4, RZ, 0x33, !PT ;  /* 0x00000004ff997212 */ /* 0x000fe200078e33ff */
[----:B------:R-:W3:Y:S01]  /*a140*/  LDC R25, c[0x0][0x638] ;  /* 0x00018e00ff197b82 */ /* 0x000ee20000000800 */
[----:B------:R-:W-:Y:S01]  /*a150*/  SHF.L.U32 R28, R7, R28, RZ ;  /* 0x0000001c071c7219 */ /* 0x000fe200000006ff */
[----:B------:R-:W-:-:S06]  /*a160*/  IMAD.MOV.U32 R4, RZ, RZ, R14 ;  /* 0x000000ffff047224 */ /* 0x000fcc00078e000e */
[----:B------:R-:W0:Y:S01]  /*a170*/  LDC R27, c[0x0][0x610] ;  /* 0x00018400ff1b7b82 */ /* 0x000e220000000800 */
[----:B----4-:R-:W-:Y:S05]  /*a180*/  @!P0 BRA `(.L_x_285) ;  /* 0x0000000000288947 */ /* 0x010fea0003800000 */
[----:B------:R-:W4:Y:S02]  /*a190*/  LDC R3, c[0x0][0x64c] ;  /* 0x00019300ff037b82 */ /* 0x000f240000000800 */
[----:B----4-:R-:W-:-:S05]  /*a1a0*/  IADD3 R3, P0, R14, R3, RZ ;  /* 0x000000030e037210 */ /* 0x010fca0007f1e0ff */
        /* <DEDUP_REMOVED lines=8> */
.L_x_285:
[----:B------:R-:W-:Y:S01]  /*a230*/  ISETP.NE.AND P0, PT, R2, 0x1, PT ;  /* 0x000000010200780c */ /* 0x000fe20003f05270 */
[----:B------:R-:W-:Y:S01]  /*a240*/  IMAD.MOV R13, RZ, RZ, -R13 ;  /* 0x000000ffff0d7224 */ /* 0x000fe200078e0a0d */
[----:B-12---:R-:W-:Y:S01]  /*a250*/  SHF.R.U64 R0, R4, R21, R5 ;  /* 0x0000001504007219 */ /* 0x006fe20000001205 */
[----:B0-----:R-:W-:Y:S01]  /*a260*/  VIADD R5, R20, 0xffffffff ;  /* 0xffffffff14057836 */ /* 0x001fe20000000000 */
[----:B------:R-:W-:-:S03]  /*a270*/  LOP3.LUT R153, R10, R153, RZ, 0xc0, !PT ;  /* 0x000000990a997212 */ /* 0x000fc600078ec0ff */
[----:B------:R-:W-:Y:S01]  /*a280*/  IMAD.MOV R3, RZ, RZ, -R0 ;  /* 0x000000ffff037224 */ /* 0x000fe200078e0a00 */
[----:B------:R-:W-:Y:S01]  /*a290*/  LOP3.LUT R5, R12, R5, RZ, 0xc0, !PT ;  /* 0x000000050c057212 */ /* 0x000fe200078ec0ff */
[----:B------:R-:W-:Y:S02]  /*a2a0*/  IMAD R153, R28, R0, R153 ;  /* 0x000000001c997224 */ /* 0x000fe400078e0299 */
[----:B---3--:R-:W-:Y:S02]  /*a2b0*/  IMAD R0, R3, R25, R14 ;  /* 0x0000001903007224 */ /* 0x008fe400078e020e */
[----:B------:R-:W-:Y:S02]  /*a2c0*/  @P0 IMAD R26, R15, R13, R24 ;  /* 0x0000000d0f1a0224 */ /* 0x000fe400078e0218 */
[----:B------:R-:W-:Y:S02]  /*a2d0*/  IMAD R4, R0, R20, R5 ;  /* 0x0000001400047224 */ /* 0x000fe400078e0205 */
[----:B------:R-:W-:-:S02]  /*a2e0*/  IMAD R153, R153, R27, R26 ;  /* 0x0000001b99997224 */ /* 0x000fc400078e021a */
[----:B------:R-:W-:-:S03]  /*a2f0*/  IMAD.MOV.U32 R3, RZ, RZ, 0x1 ;  /* 0x00000001ff037424 */ /* 0x000fc600078e00ff */
[----:B------:R-:W-:Y:S02]  /*a300*/  SEL R152, R4, R153, !P0 ;  /* 0x0000009904987207 */ /* 0x000fe40004000000 */
[----:B------:R-:W-:Y:S02]  /*a310*/  PRMT R0, R3, 0x7610, R0 ;  /* 0x0000761003007816 */ /* 0x000fe40000000000 */
[----:B------:R-:W-:-:S07]  /*a320*/  SEL R153, R153, R4, !P0 ;  /* 0x0000000499997207 */ /* 0x000fce0004000000 */
.L_x_283:
[----:B------:R-:W-:-:S13]  /*a330*/  LOP3.LUT P0, RZ, R0, 0xff, RZ, 0xc0, !PT ;  /* 0x000000ff00ff7812 */ /* 0x000fda000780c0ff */
[----:B------:R-:W-:Y:S05]  /*a340*/  @P0 BRA `(.L_x_286) ;  /* 0xffffff6800f00947 */ /* 0x000fea000383ffff */
[----:B------:R-:W-:Y:S05]  /*a350*/  EXIT ;  /* 0x000000000000794d */ /* 0x000fea0003800000 */
.L_x_3:
[----:B0-----:R-:W-:Y:S01]  /*a360*/  ULDC.64 UR4, c[0x0][0x650] ;  /* 0x0001940000047ab9 */ /* 0x001fe20000000a00 */
        /* <DEDUP_REMOVED lines=25> */
.L_x_288:
[--C-:B------:R-:W-:Y:S01]  /*a500*/  SHF.R.U64 R12, R10, R14, R11.reuse ;  /* 0x0000000e0a0c7219 */ /* 0x100fe2000000120b */
[----:B------:R-:W0:Y:S01]  /*a510*/  LDC R22, c[0x0][0x618] ;  /* 0x00018600ff167b82 */ /* 0x000e220000000800 */
[----:B------:R-:W-:Y:S01]  /*a520*/  I2FP.F32.U32 R6, R4 ;  /* 0x0000000400067245 */ /* 0x000fe20000201000 */
[----:B------:R-:W-:Y:S01]  /*a530*/  ULDC UR4, c[0x0][0x150] ;  /* 0x0000540000047ab9 */ /* 0x000fe20000000800 */
[----:B------:R-:W-:Y:S02]  /*a540*/  SHF.R.U32.HI R5, RZ, R14, R11 ;  /* 0x0000000eff057219 */ /* 0x000fe4000001160b */
[----:B------:R-:W-:Y:S01]  /*a550*/  IADD3 R9, P0, RZ, -R12, RZ ;  /* 0x8000000cff097210 */ /* 0x000fe20007f1e0ff */
[----:B------:R-:W-:Y:S01]  /*a560*/  FMUL R11, R6, UR4 ;  /* 0x00000004060b7c20 */ /* 0x000fe20008400000 */
[----:B------:R-:W-:Y:S01]  /*a570*/  ULDC UR4, c[0x0][0x154] ;  /* 0x0000550000047ab9 */ /* 0x000fe20000000800 */
[----:B------:R-:W1:Y:S02]  /*a580*/  LDC.64 R24, c[0x0][0x640] ;  /* 0x00019000ff187b82 */ /* 0x000e640000000a00 */
[----:B------:R-:W-:-:S02]  /*a590*/  IMAD.X R5, RZ, RZ, ~R5, P0 ;  /* 0x000000ffff057224 */ /* 0x000fc400000e0e05 */
[----:B------:R-:W2:Y:S01]  /*a5a0*/  F2I.U32.TRUNC.NTZ R11, R11 ;  /* 0x0000000b000b7305 */ /* 0x000ea2000020f000 */
[----:B------:R-:W-:-:S03]  /*a5b0*/  IMAD.WIDE.U32 R6, R9, R20, R16 ;  /* 0x0000001409067225 */ /* 0x000fc600078e0010 */
[----:B------:R-:W3:Y:S01]  /*a5c0*/  LDC R13, c[0x0][0x144] ;  /* 0x00005100ff0d7b82 */ /* 0x000ee20000000800 */
[----:B------:R-:W-:-:S04]  /*a5d0*/  IMAD R8, R5, R20, RZ ;  /* 0x0000001405087224 */ /* 0x000fc800078e02ff */
[----:B------:R-:W-:Y:S02]  /*a5e0*/  IMAD R5, R9, R21, R8 ;  /* 0x0000001509057224 */ /* 0x000fe400078e0208 */
[----:B------:R-:W-:Y:S01]  /*a5f0*/  IMAD.MOV.U32 R8, RZ, RZ, -0x1 ;  /* 0xffffffffff087424 */ /* 0x000fe200078e00ff */
[----:B------:R-:W4:Y:S01]  /*a600*/  LDC R14, c[0x0][0x608] ;  /* 0x00018200ff0e7b82 */ /* 0x000f220000000800 */
[----:B------:R-:W-:Y:S01]  /*a610*/  IMAD.IADD R5, R7, 0x1, R5 ;  /* 0x0000000107057824 */ /* 0x000fe200078e0205 */
[----:B------:R-:W-:-:S04]  /*a620*/  I2FP.F32.U32 R7, R3 ;  /* 0x0000000300077245 */ /* 0x000fc80000201000 */
[-C--:B0-----:R-:W-:Y:S01]  /*a630*/  SHF.R.U64 R10, R6, R22.reuse, R5 ;  /* 0x00000016060a7219 */ /* 0x081fe20000001205 */
[----:B--2---:R-:W-:Y:S01]  /*a640*/  IMAD.MOV R6, RZ, RZ, -R11 ;  /* 0x000000ffff067224 */ /* 0x004fe200078e0a0b */
[----:B------:R-:W0:Y:S01]  /*a650*/  LDC R9, c[0x0][0x658] ;  /* 0x00019600ff097b82 */ /* 0x000e220000000800 */
[----:B-1----:R-:W-:Y:S01]  /*a660*/  ISETP.NE.U32.AND P0, PT, R24, RZ, PT ;  /* 0x000000ff1800720c */ /* 0x002fe20003f05070 */
[----:B------:R-:W-:Y:S01]  /*a670*/  FMUL R7, R7, UR4 ;  /* 0x0000000407077c20 */ /* 0x000fe20008400000 */
[----:B------:R-:W-:Y:S02]  /*a680*/  SHF.R.U32.HI R5, RZ, R22, R5 ;  /* 0x00000016ff057219 */ /* 0x000fe40000011605 */
[----:B------:R-:W-:-:S03]  /*a690*/  ISETP.NE.AND.EX P0, PT, R25, RZ, PT, P0 ;  /* 0x000000ff1900720c */ /* 0x000fc60003f05300 */
[----:B------:R-:W1:Y:S01]  /*a6a0*/  LDC R20, c[0x0][0x148] ;  /* 0x00005200ff147b82 */ /* 0x000e620000000800 */
[----:B---3--:R-:W-:Y:S02]  /*a6b0*/  IMAD R23, R13, R6, R4 ;  /* 0x000000060d177224 */ /* 0x008fe400078e0204 */
[----:B------:R-:W-:-:S05]  /*a6c0*/  IMAD.MOV.U32 R6, RZ, RZ, 0x1 ;  /* 0x00000001ff067424 */ /* 0x000fca00078e00ff */
[----:B------:R-:W2:Y:S01]  /*a6d0*/  LDC R21, c[0x0][0x600] ;  /* 0x00018000ff157b82 */ /* 0x000ea20000000800 */
[-CC-:B----4-:R-:W-:Y:S02]  /*a6e0*/  SHF.R.U64 R13, R10, R14.reuse, R5.reuse ;  /* 0x0000000e0a0d7219 */ /* 0x190fe40000001205 */
[----:B------:R-:W-:Y:S02]  /*a6f0*/  SHF.R.U32.HI R4, RZ, R14, R5 ;  /* 0x0000000eff047219 */ /* 0x000fe40000011605 */
[----:B------:R3:W4:Y:S03]  /*a700*/  F2I.U32.TRUNC.NTZ R14, R7 ;  /* 0x00000007000e7305 */ /* 0x000726000020f000 */
[----:B------:R-:W1:Y:S01]  /*a710*/  LDC R26, c[0x0][0x648] ;  /* 0x00019200ff1a7b82 */ /* 0x000e620000000800 */
[-C--:B0-----:R-:W-:Y:S02]  /*a720*/  SHF.R.U64 R15, R13, R9.reuse, R4 ;  /* 0x000000090d0f7219 */ /* 0x081fe40000001204 */
[----:B------:R-:W-:-:S02]  /*a730*/  SHF.L.U32 R8, R8, R9, RZ ;  /* 0x0000000908087219 */ /* 0x000fc400000006ff */
[-C--:B------:R-:W-:Y:S01]  /*a740*/  SHF.R.U32.HI R5, RZ, R9.reuse, R4 ;  /* 0x00000009ff057219 */ /* 0x080fe20000011604 */
[----:B------:R-:W-:Y:S01]  /*a750*/  IMAD.MOV.U32 R4, RZ, RZ, R15 ;  /* 0x000000ffff047224 */ /* 0x000fe200078e000f */
[----:B------:R-:W-:Y:S01]  /*a760*/  SHF.L.U32 R22, R6, R9, RZ ;  /* 0x0000000906167219 */ /* 0x000fe200000006ff */
[----:B------:R-:W0:Y:S01]  /*a770*/  LDC R27, c[0x0][0x638] ;  /* 0x00018e00ff1b7b82 */ /* 0x000e220000000800 */
[----:B------:R-:W-:-:S07]  /*a780*/  LOP3.LUT R28, RZ, R8, RZ, 0x33, !PT ;  /* 0x00000008ff1c7212 */ /* 0x000fce00078e33ff */
        /* <DEDUP_REMOVED lines=12> */
.L_x_289:
[----:B------:R-:W-:Y:S01]  /*a850*/  ISETP.NE.AND P0, PT, R2, 0x1, PT ;  /* 0x000000010200780c */ /* 0x000fe20003f05270 */
[----:B--2---:R-:W-:Y:S01]  /*a860*/  VIADD R7, R21, 0xffffffff ;  /* 0xffffffff15077836 */ /* 0x004fe20000000000 */
[----:B-1----:R-:W-:Y:S01]  /*a870*/  SHF.R.U64 R5, R4, R26, R5 ;  /* 0x0000001a04057219 */ /* 0x002fe20000001205 */
[----:B------:R-:W-:Y:S01]  /*a880*/  IMAD.MOV R14, RZ, RZ, -R14 ;  /* 0x000000ffff0e7224 */ /* 0x000fe200078e0a0e */
[----:B------:R-:W-:Y:S01]  /*a890*/  LOP3.LUT R4, R13, R28, RZ, 0xc0, !PT ;  /* 0x0000001c0d047212 */ /* 0x000fe200078ec0ff */
[----:B------:R-:W-:Y:S01]  /*a8a0*/  IMAD.MOV.U32 R8, RZ, RZ, R12 ;  /* 0x000000ffff087224 */ /* 0x000fe200078e000c */
[----:B------:R-:W-:Y:S01]  /*a8b0*/  LOP3.LUT R10, R10, R7, RZ, 0xc0, !PT ;  /* 0x000000070a0a7212 */ /* 0x000fe200078ec0ff */
[----:B------:R-:W-:Y:S02]  /*a8c0*/  IMAD.MOV R6, RZ, RZ, -R5 ;  /* 0x000000ffff067224 */ /* 0x000fe400078e0a05 */
[----:B------:R-:W-:-:S04]  /*a8d0*/  IMAD R4, R22, R5, R4 ;  /* 0x0000000516047224 */ /* 0x000fc800078e0204 */
[----:B------:R-:W-:Y:S02]  /*a8e0*/  @P0 IMAD R23, R20, R14, R3 ;  /* 0x0000000e14170224 */ /* 0x000fe400078e0203 */
[----:B0-----:R-:W-:Y:S02]  /*a8f0*/  IMAD R3, R6, R27, R15 ;  /* 0x0000001b06037224 */ /* 0x001fe400078e020f */
[----:B------:R-:W-:Y:S02]  /*a900*/  IMAD R7, R4, R29, R23 ;  /* 0x0000001d04077224 */ /* 0x000fe400078e0217 */
[----:B------:R-:W-:Y:S02]  /*a910*/  IMAD R4, R3, R21, R10 ;  /* 0x0000001503047224 */ /* 0x000fe400078e020a */
[----:B------:R-:W-:-:S03]  /*a920*/  IMAD.MOV.U32 R6, RZ, RZ, 0x1 ;  /* 0x00000001ff067424 */ /* 0x000fc600078e00ff */
[----:B------:R-:W-:Y:S02]  /*a930*/  SEL R9, R4, R7, !P0 ;  /* 0x0000000704097207 */ /* 0x000fe40004000000 */
[----:B------:R-:W-:-:S07]  /*a940*/  SEL R7, R7, R4, !P0 ;  /* 0x0000000407077207 */ /* 0x000fce0004000000 */
.L_x_287:
[----:B------:R-:W-:-:S08]  /*a950*/  NOP ;  /* 0x0000000000007918 */ /* 0x000fd00000000000 */
[----:B------:R-:W0:-:S00]  /*a960*/  USETMAXREG.DEALLOC.CTAPOOL 0x28 ;  /* 0x00000028000079c8 */ /* 0x000e0000080e0500 */
[----:B0-----:R-:W-:-:S13]  /*a970*/  ISETP.NE.AND P0, PT, R0, RZ, PT ;  /* 0x000000ff0000720c */ /* 0x001fda0003f05270 */
[----:B------:R-:W-:Y:S05]  /*a980*/  @P0 EXIT ;  /* 0x000000000000094d */ /* 0x000fea0003800000 */
[----:B------:R-:W-:Y:S01]  /*a990*/  LOP3.LUT P0, RZ, R6, 0xff, RZ, 0xc0, !PT ;  /* 0x000000ff06ff7812 */ /* 0x000fe2000780c0ff */
[----:B------:R-:W-:Y:S02]  /*a9a0*/  IMAD.MOV.U32 R0, RZ, RZ, 0x1 ;  /* 0x00000001ff007424 */ /* 0x000fe400078e00ff */
[----:B------:R-:W-:-:S10]  /*a9b0*/  IMAD.MOV.U32 R12, RZ, RZ, RZ ;  /* 0x000000ffff0c7224 */ /* 0x000fd400078e00ff */
[----:B------:R-:W-:Y:S05]  /*a9c0*/  @!P0 BRA `(.L_x_290) ;  /* 0x0000000c00608947 */ /* 0x000fea0003800000 */
[----:B------:R-:W0:Y:S01]  /*a9d0*/  LDC R0, c[0x0][0x28c] ;  /* 0x0000a300ff007b82 */ /* 0x000e220000000800 */
[----:B------:R-:W-:Y:S01]  /*a9e0*/  ULDC UR5, c[0x0][0x658] ;  /* 0x0001960000057ab9 */ /* 0x000fe20000000800 */
[----:B------:R-:W-:Y:S01]  /*a9f0*/  UMOV UR7, 0xffffffff ;  /* 0xffffffff00077882 */ /* 0x000fe20000000000 */
[----:B------:R-:W-:Y:S01]  /*aa00*/  ULDC UR6, c[0x0][0xc] ;  /* 0x0000030000067ab9 */ /* 0x000fe20000000800 */
[----:B------:R-:W-:Y:S01]  /*aa10*/  USHF.L.U32 UR9, UR7, UR5, URZ ;  /* 0x0000000507097299 */ /* 0x000fe2000800063f */
[C---:B------:R-:W-:Y:S01]  /*aa20*/  LOP3.LUT P2, RZ, R18.reuse, 0x7f, RZ, 0xc0, !PT ;  /* 0x0000007f12ff7812 */ /* 0x040fe2000784c0ff */
[----:B------:R-:W-:Y:S01]  /*aa30*/  UMOV UR8, 0x1 ;  /* 0x0000000100087882 */ /* 0x000fe20000000000 */
[----:B------:R-:W-:Y:S01]  /*aa40*/  ULDC UR7, c[0x0][0x10] ;  /* 0x0000040000077ab9 */ /* 0x000fe20000000800 */
[----:B------:R-:W-:Y:S01]  /*aa50*/  LOP3.LUT P0, RZ, R18, 0x1f, RZ, 0xc0, !PT ;  /* 0x0000001f12ff7812 */ /* 0x000fe2000780c0ff */
[----:B------:R-:W-:Y:S01]  /*aa60*/  UIMAD.WIDE.U32 UR6, UR6, UR7, URZ ;  /* 0x00000007060672a5 */ /* 0x000fe2000f8e003f */
[----:B------:R-:W-:Y:S01]  /*aa70*/  BSSY B0, `(.L_x_290) ;  /* 0x00000cd000007945 */ /* 0x000fe20003800000 */
[----:B------:R-:W-:Y:S01]  /*aa80*/  USHF.L.U32 UR5, UR8, UR5, URZ ;  /* 0x0000000508057299 */ /* 0x000fe2000800063f */
[----:B------:R-:W-:Y:S01]  /*aa90*/  IMAD.MOV.U32 R13, RZ, RZ, 0x1 ;  /* 0x00000001ff0d7424 */ /* 0x000fe200078e00ff */
[----:B------:R-:W-:Y:S01]  /*aaa0*/  LOP3.LUT R11, R19, 0x2, RZ, 0xfc, !PT ;  /* 0x00000002130b7812 */ /* 0x000fe200078efcff */
[----:B------:R-:W-:Y:S01]  /*aab0*/  ULDC UR8, c[0x0][0x14] ;  /* 0x0000050000087ab9 */ /* 0x000fe20000000800 */
[----:B------:R-:W-:Y:S01]  /*aac0*/  PLOP3.LUT P0, PT, P0, P2, PT, 0x8a, 0x0 ;  /* 0x000000000000781c */ /* 0x000fe20000705172 */
[----:B------:R-:W-:Y:S01]  /*aad0*/  UIMAD.WIDE.U32 UR30, UR6, UR8, URZ ;  /* 0x00000008061e72a5 */ /* 0x000fe2000f8e003f */
[----:B------:R-:W-:Y:S01]  /*aae0*/  IMAD.MOV.U32 R12, RZ, RZ, RZ ;  /* 0x000000ffff0c7224 */ /* 0x000fe200078e00ff */
[----:B------:R-:W-:Y:S01]  /*aaf0*/  UIMAD UR7, UR7, UR8, URZ ;  /* 0x00000008070772a4 */ /* 0x000fe2000f8e023f */
[----:B------:R-:W-:Y:S01]  /*ab00*/  ULDC UR4, c[0x0][0x600] ;  /* 0x0001800000047ab9 */ /* 0x000fe20000000800 */
[----:B------:R-:W-:-:S02]  /*ab10*/  ULOP3.LUT UR6, URZ, UR9, URZ, 0x33, !UPT ;  /* 0x000000093f067292 */ /* 0x000fc4000f8e333f */
[----:B------:R-:W-:Y:S01]  /*ab20*/  UIADD3 UR4, UR4, -0x1, URZ ;  /* 0xffffffff04047890 */ /* 0x000fe2000fffe03f */
[----:B0-----:R-:W-:Y:S01]  /*ab30*/  VIADD R0, R0, 0x7f ;  /* 0x0000007f00007836 */ /* 0x001fe20000000000 */
[----:B------:R-:W-:Y:S01]  /*ab40*/  UIADD3 UR7, UR31, UR7, URZ ;  /* 0x000000071f077290 */ /* 0x000fe2000fffe03f */
[----:B------:R-:W-:-:S03]  /*ab50*/  ULDC.64 UR38, c[0x0][0x198] ;  /* 0x0000660000267ab9 */ /* 0x000fc60000000a00 */
[----:B------:R-:W-:-:S04]  /*ab60*/  SHF.R.S32.HI R3, RZ, 0x1f, R0 ;  /* 0x0000001fff037819 */ /* 0x000fc80000011400 */
[----:B------:R-:W-:Y:S01]  /*ab70*/  LEA.HI R3, R3, R0, RZ, 0x7 ;  /* 0x0000000003037211 */ /* 0x000fe200078f38ff */
[----:B------:R-:W-:-:S03]  /*ab80*/  IMAD.MOV.U32 R0, RZ, RZ, 0x1 ;  /* 0x00000001ff007424 */ /* 0x000fc600078e00ff */
[----:B------:R-:W-:-:S05]  /*ab90*/  SHF.R.S32.HI R3, RZ, 0x7, R3 ;  /* 0x00000007ff037819 */ /* 0x000fca0000011403 */
[----:B------:R-:W-:-:S07]  /*aba0*/  VIADD R10, R3, 0x1 ;  /* 0x00000001030a7836 */ /* 0x000fce0000000000 */
.L_x_302:
[----:B------:R-:W-:-:S03]  /*abb0*/  UMOV UR8, 0xffffffff ;  /* 0xffffffff00087882 */ /* 0x000fc60000000000 */
[----:B------:R-:W-:Y:S05]  /*abc0*/  BRA.DIV UR8, `(.L_x_291) ;  /* 0x0000000e08a87947 */ /* 0x000fea000b800000 */
[----:B------:R-:W-:-:S13]  /*abd0*/  ELECT P6, URZ, PT ;  /* 0x00000000003f782f */ /* 0x000fda00038c0000 */
.L_x_312:
[----:B------:R-:W0:Y:S01]  /*abe0*/  LDC R4, c[0x0][0x28c] ;  /* 0x0000a300ff047b82 */ /* 0x000e220000000800 */
[----:B------:R-:W-:Y:S01]  /*abf0*/  BSSY B1, `(.L_x_292) ;  /* 0x0000043000017945 */ /* 0x000fe20003800000 */
[----:B0-----:R-:W-:-:S13]  /*ac00*/  ISETP.LT.OR P6, PT, R4, 0x1, !P6 ;  /* 0x000000010400780c */ /* 0x001fda00077c1670 */
[----:B------:R-:W-:Y:S05]  /*ac10*/  @P6 BRA `(.L_x_293) ;  /* 0x0000000400006947 */ /* 0x000fea0003800000 */
[----:B------:R-:W-:Y:S02]  /*ac20*/  IMAD.SHL.U32 R15, R7, 0x80, RZ ;  /* 0x00000080070f7824 */ /* 0x000fe400078e00ff */
[----:B------:R-:W-:Y:S02]  /*ac30*/  IMAD.SHL.U32 R18, R9, 0x100, RZ ;  /* 0x0000010009127824 */ /* 0x000fe400078e00ff */
[----:B------:R-:W-:Y:S02]  /*ac40*/  IMAD.MOV.U32 R20, RZ, RZ, RZ ;  /* 0x000000ffff147224 */ /* 0x000fe400078e00ff */
[----:B------:R-:W-:Y:S02]  /*ac50*/  IMAD.MOV.U32 R4, RZ, RZ, R10 ;  /* 0x000000ffff047224 */ /* 0x000fe400078e000a */
[----:B------:R-:W-:Y:S02]  /*ac60*/  IMAD.MOV.U32 R5, RZ, RZ, R0 ;  /* 0x000000ffff057224 */ /* 0x000fe400078e0000 */
[----:B------:R-:W-:-:S07]  /*ac70*/  IMAD.MOV.U32 R6, RZ, RZ, R12 ;  /* 0x000000ffff067224 */ /* 0x000fce00078e000c */
.L_x_297:
[----:B------:R-:W0:Y:S01]  /*ac80*/  S2R R14, SR_CgaCtaId ;  /* 0x00000000000e7919 */ /* 0x000e220000008800 */
[----:B------:R-:W-:Y:S01]  /*ac90*/  MOV R7, 0x400 ;  /* 0x0000040000077802 */ /* 0x000fe20000000f00 */
[----:B------:R-:W1:Y:S03]  /*aca0*/  @!P2 LDC R9, c[0x0][0x500] ;  /* 0x00014000ff09ab82 */ /* 0x000e660000000800 */
[----:B0-----:R-:W-:Y:S02]  /*acb0*/  LEA R21, R14, R7, 0x18 ;  /* 0x000000070e157211 */ /* 0x001fe400078ec0ff */
[----:B------:R-:W-:-:S03]  /*acc0*/  SHF.L.U32 R7, R5, 0x1f, RZ ;  /* 0x0000001f05077819 */ /* 0x000fc600000006ff */
[----:B------:R-:W-:-:S04]  /*acd0*/  IMAD R14, R6, 0x8, R21 ;  /* 0x00000008060e7824 */ /* 0x000fc800078e0215 */
[----:B------:R-:W0:Y:S02]  /*ace0*/  SYNCS.PHASECHK.TRANS64.TRYWAIT P1, [R14+URZ+0x18], R7 ;  /* 0x000018070e0075a7 */ /* 0x000e24000802017f */
[----:B01----:R-:W-:Y:S05]  /*acf0*/  @!P1 BRA `(.L_x_294) ;  /* 0x0000000c007c9947 */ /* 0x003fea0003800000 */
.L_x_313:
[----:B0-----:R-:W-:Y:S01]  /*ad00*/  PRMT R7, R11, 0x9910, RZ ;  /* 0x000099100b077816 */ /* 0x001fe200000000ff */
[----:B------:R0:W-:Y:S03]  /*ad10*/  @!P2 SYNCS.ARRIVE.TRANS64 RZ, [R14+URZ], R9 ;  /* 0x000000090effa9a7 */ /* 0x0001e6000800003f */
[----:B------:R-:W-:-:S13]  /*ad20*/  ISETP.NE.AND P1, PT, R7, 0x2, PT ;  /* 0x000000020700780c */ /* 0x000fda0003f25270 */
[----:B0-----:R-:W-:Y:S05]  /*ad30*/  @P1 BRA `(.L_x_295) ;  /* 0x0000000000041947 */ /* 0x001fea0003800000 */
[----:B------:R-:W-:Y:S01]  /*ad40*/  BPT.TRAP 0x1 ;  /* 0x000000040000795c */ /* 0x000fe20000300000 */
.L_x_295:
[----:B------:R-:W-:Y:S05]  /*ad50*/  @P0 BRA `(.L_x_296) ;  /* 0x0000000000040947 */ /* 0x000fea0003800000 */
[----:B------:R-:W-:Y:S01]  /*ad60*/  BPT.TRAP 0x1 ;  /* 0x000000040000795c */ /* 0x000fe20000300000 */
.L_x_296:
[--C-:B------:R-:W-:Y:S01]  /*ad70*/  IMAD R7, R6, 0x8000, R21.reuse ;  /* 0x0000800006077824 */ /* 0x100fe200078e0215 */
[----:B------:R-:W-:Y:S01]  /*ad80*/  R2UR UR34, R20 ;  /* 0x00000000142272ca */ /* 0x000fe200000e0000 */
[----:B------:R-:W-:Y:S01]  /*ad90*/  IMAD R21, R6, 0x10000, R21 ;  /* 0x0001000006157824 */ /* 0x000fe200078e0215 */
[----:B------:R-:W-:Y:S01]  /*ada0*/  R2UR UR33, R14 ;  /* 0x000000000e2172ca */ /* 0x000fe200000e0000 */
[----:B------:R-:W-:Y:S01]  /*adb0*/  VIADD R4, R4, 0xffffffff ;  /* 0xffffffff04047836 */ /* 0x000fe20000000000 */
[----:B------:R-:W-:Y:S01]  /*adc0*/  R2UR UR24, R7 ;  /* 0x00000000071872ca */ /* 0x000fe200000e0000 */
[----:B------:R-:W-:Y:S01]  /*add0*/  UIADD3 UR14, UP0, UR38, 0xf0, URZ ;  /* 0x000000f0260e7890 */ /* 0x000fe2000ff1e03f */
[----:B------:R-:W-:Y:S01]  /*ade0*/  R2UR UR8, R21 ;  /* 0x00000000150872ca */ /* 0x000fe200000e0000 */
[----:B------:R-:W-:Y:S01]  /*adf0*/  UIADD3 UR40, UP1, UR38, 0x1f0, URZ ;  /* 0x000001f026287890 */ /* 0x000fe2000ff3e03f */
[----:B------:R-:W-:Y:S01]  /*ae00*/  R2UR UR36, R8 ;  /* 0x00000000082472ca */ /* 0x000fe200000e0000 */
[----:B------:R-:W-:Y:S01]  /*ae10*/  UIADD3.X UR15, URZ, UR39, URZ, UP0, !UPT ;  /* 0x000000273f0f7290 */ /* 0x000fe200087fe43f */
[----:B------:R-:W-:Y:S01]  /*ae20*/  R2UR UR35, R15 ;  /* 0x000000000f2372ca */ /* 0x000fe200000e0000 */
[----:B------:R-:W-:Y:S01]  /*ae30*/  UIADD3.X UR41, URZ, UR39, URZ, UP1, !UPT ;  /* 0x000000273f297290 */ /* 0x000fe20008ffe43f */
[----:B------:R-:W-:Y:S01]  /*ae40*/  R2UR UR19, R18 ;  /* 0x00000000121372ca */ /* 0x000fe200000e0000 */
[----:B------:R-:W-:Y:S01]  /*ae50*/  UIADD3 UR26, UR34, 0x40, URZ ;  /* 0x00000040221a7890 */ /* 0x000fe2000fffe03f */
[----:B------:R-:W-:Y:S01]  /*ae60*/  ISETP.GT.AND P3, PT, R4, 0x1, PT ;  /* 0x000000010400780c */ /* 0x000fe20003f64270 */
[----:B------:R-:W-:Y:S01]  /*ae70*/  VIADD R6, R6, 0x1 ;  /* 0x0000000106067836 */ /* 0x000fe20000000000 */
[----:B------:R-:W-:Y:S01]  /*ae80*/  UMOV UR22, 0x0 ;  /* 0x0000000000167882 */ /* 0x000fe20000000000 */
[----:B------:R-:W-:Y:S01]  /*ae90*/  UIADD3 UR32, UR24, 0x100, URZ ;  /* 0x0000010018207890 */ /* 0x000fe2000fffe03f */
[----:B------:R-:W-:Y:S01]  /*aea0*/  VIADD R20, R20, 0x80 ;  /* 0x0000008014147836 */ /* 0x000fe20000000000 */
[----:B------:R-:W-:Y:S01]  /*aeb0*/  UIADD3 UR24, UR24, 0x4100, URZ ;  /* 0x0000410018187890 */ /* 0x000fe2000fffe03f */
[----:B------:R-:W-:Y:S01]  /*aec0*/  ISETP.NE.AND P1, PT, R6, 0x3, PT ;  /* 0x000000030600780c */ /* 0x000fe20003f25270 */
[----:B------:R-:W-:-:S02]  /*aed0*/  UIADD3 UR16, UR8, 0x18100, URZ ;  /* 0x0001810008107890 */ /* 0x000fc4000fffe03f */
[----:B------:R-:W-:Y:S01]  /*aee0*/  UIADD3 UR8, UR8, 0x20100, URZ ;  /* 0x0002010008087890 */ /* 0x000fe2000fffe03f */
[----:B------:R-:W-:Y:S01]  /*aef0*/  SEL R14, RZ, 0x1, P1 ;  /* 0x00000001ff0e7807 */ /* 0x000fe20000800000 */
[----:B------:R-:W-:Y:S01]  /*af00*/  UMOV UR23, 0x10000000 ;  /* 0x1000000000177882 */ /* 0x000fe20000000000 */
[----:B------:R-:W-:Y:S01]  /*af10*/  UMOV UR25, UR33 ;  /* 0x0000002100197c82 */ /* 0x000fe20008000000 */
[----:B------:R-:W-:Y:S01]  /*af20*/  UMOV UR28, UR36 ;  /* 0x00000024001c7c82 */ /* 0x000fe20008000000 */
[----:B------:R-:W-:Y:S01]  /*af30*/  UMOV UR27, UR35 ;  /* 0x00000023001b7c82 */ /* 0x000fe20008000000 */
[----:B------:R-:W-:Y:S01]  /*af40*/  UMOV UR17, UR33 ;  /* 0x0000002100117c82 */ /* 0x000fe20008000000 */
[----:B------:R-:W-:Y:S01]  /*af50*/  UMOV UR18, UR34 ;  /* 0x0000002200127c82 */ /* 0x000fe20008000000 */
[----:B------:R-:W-:Y:S01]  /*af60*/  UMOV UR20, UR36 ;  /* 0x0000002400147c82 */ /* 0x000fe20008000000 */
[----:B------:R0:W-:Y:S01]  /*af70*/  UTMALDG.3D [UR32], [UR14], desc[UR22] ;  /* 0x000016200e0075b4 */ /* 0x0001e20008011000 */
[----:B------:R-:W-:Y:S01]  /*af80*/  UMOV UR9, UR33 ;  /* 0x0000002100097c82 */ /* 0x000fe20008000000 */
[----:B------:R-:W-:Y:S01]  /*af90*/  UMOV UR11, UR19 ;  /* 0x00000013000b7c82 */ /* 0x000fe20008000000 */
[----:B------:R-:W-:Y:S01]  /*afa0*/  UMOV UR12, UR36 ;  /* 0x00000024000c7c82 */ /* 0x000fe20008000000 */
[----:B------:R-:W-:Y:S01]  /*afb0*/  UMOV UR10, UR26 ;  /* 0x0000001a000a7c82 */ /* 0x000fe20008000000 */
[----:B------:R-:W-:-:S02]  /*afc0*/  LOP3.LUT R5, R5, R14, RZ, 0x3c, !PT ;  /* 0x0000000e05057212 */ /* 0x000fc400078e3cff */
[----:B------:R-:W-:Y:S01]  /*afd0*/  SEL R6, R6, RZ, P1 ;  /* 0x000000ff06067207 */ /* 0x000fe20000800000 */
[----:B------:R0:W-:Y:S01]  /*afe0*/  UTMALDG.3D [UR24], [UR14], desc[UR22] ;  /* 0x000016180e0075b4 */ /* 0x0001e20008011000 */
[----:B------:R0:W-:Y:S01]  /*aff0*/  UTMALDG.3D [UR16], [UR40], desc[UR22] ;  /* 0x00001610280075b4 */ /* 0x0001e20008011000 */
[----:B------:R0:W-:Y:S02]  /*b000*/  UTMALDG.3D [UR8], [UR40], desc[UR22] ;  /* 0x00001608280075b4 */ /* 0x0001e40008011000 */
[----:B0-----:R-:W-:Y:S05]  /*b010*/  @P3 BRA `(.L_x_297) ;  /* 0xfffffffc00183947 */ /* 0x001fea000383ffff */
.L_x_293:
[----:B------:R-:W-:Y:S05]  /*b020*/  BSYNC B1 ;  /* 0x0000000000017941 */ /* 0x000fea0003800000 */
.L_x_292:
[----:B------:R-:W-:Y:S01]  /*b030*/  LOP3.LUT P3, RZ, R13, 0xff, RZ, 0xc0, !PT ;  /* 0x000000ff0dff7812 */ /* 0x000fe2000786c0ff */
[----:B------:R-:W-:Y:S01]  /*b040*/  IMAD.IADD R12, R3, 0x1, R12 ;  /* 0x00000001030c7824 */ /* 0x000fe200078e020c */
[----:B------:R-:W-:Y:S01]  /*b050*/  IADD3 R16, P4, R16, UR30, RZ ;  /* 0x0000001e10107c10 */ /* 0x000fe2000ff9e0ff */
[----:B------:R-:W-:Y:S01]  /*b060*/  ULDC.64 UR8, c[0x0][0x650] ;  /* 0x0001940000087ab9 */ /* 0x000fe20000000a00 */
[----:B------:R-:W-:Y:S01]  /*b070*/  BSSY B1, `(.L_x_298) ;  /* 0x000006a000017945 */ /* 0x000fe20003800000 */
[----:B------:R-:W-:Y:S01]  /*b080*/  IMAD.MOV.U32 R9, RZ, RZ, -0x1 ;  /* 0xffffffffff097424 */ /* 0x000fe200078e00ff */
[----:B------:R-:W-:Y:S01]  /*b090*/  ISETP.GT.U32.AND P1, PT, R12, 0x2, PT ;  /* 0x000000020c00780c */ /* 0x000fe20003f24070 */
[----:B------:R-:W-:Y:S01]  /*b0a0*/  IMAD.MOV.U32 R8, RZ, RZ, -0x1 ;  /* 0xffffffffff087424 */ /* 0x000fe200078e00ff */
[----:B------:R-:W-:Y:S02]  /*b0b0*/  IADD3.X R17, R17, UR7, RZ, P4, !PT ;  /* 0x0000000711117c10 */ /* 0x000fe4000a7fe4ff */
[----:B------:R-:W-:-:S02]  /*b0c0*/  ISETP.LT.U32.AND P1, PT, R3, 0x3, P1 ;  /* 0x000000030300780c */ /* 0x000fc40000f21070 */
[----:B------:R-:W-:Y:S01]  /*b0d0*/  PRMT R13, RZ, 0x7610, R13 ;  /* 0x00007610ff0d7816 */ /* 0x000fe2000000000d */
[----:B------:R-:W0:Y:S01]  /*b0e0*/  @P3 S2R R5, SR_CgaCtaId ;  /* 0x0000000000053919 */ /* 0x000e220000008800 */
[----:B------:R-:W-:-:S04]  /*b0f0*/  @P3 MOV R4, 0x400 ;  /* 0x0000040000043802 */ /* 0x000fc80000000f00 */
[----:B0-----:R-:W-:Y:S01]  /*b100*/  @P3 LEA R6, R5, R4, 0x18 ;  /* 0x0000000405063211 */ /* 0x001fe200078ec0ff */
[----:B------:R-:W-:-:S03]  /*b110*/  IMAD.WIDE.U32 R4, R12, -0x55555555, RZ ;  /* 0xaaaaaaab0c047825 */ /* 0x000fc600078e00ff */
[----:B------:R0:W-:Y:S01]  /*b120*/  @P3 SYNCS.ARRIVE.TRANS64.A1T0 RZ, [R6+URZ+0x48], RZ ;  /* 0x000048ff06ff39a7 */ /* 0x0001e2000810003f */
[----:B------:R-:W-:Y:S02]  /*b130*/  ISETP.GE.U32.AND P3, PT, R3, 0x3, PT ;  /* 0x000000030300780c */ /* 0x000fe40003f66070 */
[----:B------:R-:W-:Y:S02]  /*b140*/  SHF.R.U32.HI R7, RZ, 0x1, R5 ;  /* 0x00000001ff077819 */ /* 0x000fe40000011605 */
[----:B------:R-:W-:Y:S02]  /*b150*/  SEL R5, RZ, 0x1, !P1 ;  /* 0x00000001ff057807 */ /* 0x000fe40004800000 */
[----:B------:R-:W-:Y:S01]  /*b160*/  ISETP.GE.U32.AND P1, PT, R16, UR8, PT ;  /* 0x0000000810007c0c */ /* 0x000fe2000bf26070 */
[----:B------:R-:W-:Y:S01]  /*b170*/  IMAD R12, R7, -0x3, R12 ;  /* 0xfffffffd070c7824 */ /* 0x000fe200078e020c */
[----:B------:R-:W-:Y:S02]  /*b180*/  LOP3.LUT R0, R0, R5, RZ, 0x3c, !PT ;  /* 0x0000000500007212 */ /* 0x000fe400078e3cff */
[----:B------:R-:W-:-:S02]  /*b190*/  ISETP.GE.U32.AND.EX P1, PT, R17, UR9, PT, P1 ;  /* 0x0000000911007c0c */ /* 0x000fc4000bf26110 */
[----:B------:R-:W-:Y:S02]  /*b1a0*/  PRMT R4, RZ, 0x7610, R4 ;  /* 0x00007610ff047816 */ /* 0x000fe40000000004 */
[----:B------:R-:W-:Y:S01]  /*b1b0*/  @P3 LOP3.LUT R0, R0, 0x1, R7, 0x78, !PT ;  /* 0x0000000100003812 */ /* 0x000fe200078e7807 */
[----:B------:R-:W-:-:S08]  /*b1c0*/  IMAD.MOV.U32 R7, RZ, RZ, -0x1 ;  /* 0xffffffffff077424 */ /* 0x000fd000078e00ff */
[----:B0-----:R-:W-:Y:S05]  /*b1d0*/  @P1 BRA `(.L_x_299) ;  /* 0x00000004004c1947 */ /* 0x001fea0003800000 */
[----:B------:R-:W-:Y:S01]  /*b1e0*/  ULDC.64 UR8, c[0x0][0x628] ;  /* 0x00018a0000087ab9 */ /* 0x000fe20000000a00 */
[----:B------:R-:W0:Y:S01]  /*b1f0*/  S2R R15, SR_CTAID.X ;  /* 0x00000000000f7919 */ /* 0x000e220000002500 */
[----:B------:R-:W-:Y:S01]  /*b200*/  ISETP.NE.U32.AND P1, PT, RZ, UR8, PT ;  /* 0x00000008ff007c0c */ /* 0x000fe2000bf25070 */
[----:B------:R-:W-:Y:S01]  /*b210*/  ULDC UR11, c[0x0][0x630] ;  /* 0x00018c00000b7ab9 */ /* 0x000fe20000000800 */
[----:B------:R-:W-:Y:S01]  /*b220*/  IMAD.MOV.U32 R4, RZ, RZ, R16 ;  /* 0x000000ffff047224 */ /* 0x000fe200078e0010 */
[----:B------:R-:W1:Y:S01]  /*b230*/  S2R R14, SR_CTAID.Y ;  /* 0x00000000000e7919 */ /* 0x000e620000002600 */
[----:B------:R-:W-:Y:S01]  /*b240*/  ISETP.NE.AND.EX P1, PT, RZ, UR9, PT, P1 ;  /* 0x00000009ff007c0c */ /* 0x000fe2000bf25310 */
[----:B------:R-:W-:-:S12]  /*b250*/  IMAD.MOV.U32 R5, RZ, RZ, R17 ;  /* 0x000000ffff057224 */ /* 0x000fd800078e0011 */
[----:B------:R-:W-:Y:S05]  /*b260*/  @!P1 BRA `(.L_x_300) ;  /* 0x0000000000289947 */ /* 0x000fea0003800000 */
[----:B------:R-:W-:Y:S02]  /*b270*/  ULDC UR10, c[0x0][0x634] ;  /* 0x00018d00000a7ab9 */ /* 0x000fe40000000800 */
[----:B------:R-:W-:-:S05]  /*b280*/  IADD3 R9, P1, R16, UR10, RZ ;  /* 0x0000000a10097c10 */ /* 0x000fca000ff3e0ff */
[----:B------:R-:W-:-:S04]  /*b290*/  IMAD.X R21, RZ, RZ, R17, P1 ;  /* 0x000000ffff157224 */ /* 0x000fc800008e0611 */
[----:B------:R-:W-:-:S04]  /*b2a0*/  IMAD.WIDE.U32 R6, R21, UR8, RZ ;  /* 0x0000000815067c25 */ /* 0x000fc8000f8e00ff */
[----:B------:R-:W-:-:S04]  /*b2b0*/  IMAD.WIDE.U32 R6, P1, R9, UR9, R6 ;  /* 0x0000000909067c25 */ /* 0x000fc8000f820006 */
[----:B------:R-:W-:-:S04]  /*b2c0*/  IMAD.WIDE.U32 R8, R9, UR8, RZ ;  /* 0x0000000809087c25 */ /* 0x000fc8000f8e00ff */
[----:B------:R-:W-:Y:S01]  /*b2d0*/  IMAD.X R5, RZ, RZ, RZ, P1 ;  /* 0x000000ffff057224 */ /* 0x000fe200008e06ff */
[----:B------:R-:W-:Y:S01]  /*b2e0*/  IADD3 RZ, P1, R9, R6, RZ ;  /* 0x0000000609ff7210 */ /* 0x000fe20007f3e0ff */
[----:B------:R-:W-:-:S04]  /*b2f0*/  IMAD.MOV.U32 R4, RZ, RZ, R7 ;  /* 0x000000ffff047224 */ /* 0x000fc800078e0007 */
[----:B------:R-:W-:-:S08]  /*b300*/  IMAD.WIDE.U32.X R4, R21, UR9, R4, P1 ;  /* 0x0000000915047c25 */ /* 0x000fd000088e0404 */
.L_x_300:
[--C-:B------:R-:W-:Y:S01]  /*b310*/  SHF.R.U64 R8, R4, UR11, R5.reuse ;  /* 0x0000000b04087c19 */ /* 0x100fe20008001205 */
[----:B------:R-:W-:Y:S01]  /*b320*/  ULDC.64 UR8, c[0x0][0x620] ;  /* 0x0001880000087ab9 */ /* 0x000fe20000000a00 */
[----:B------:R-:W-:Y:S01]  /*b330*/  SHF.R.U32.HI R4, RZ, UR11, R5 ;  /* 0x0000000bff047c19 */ /* 0x000fe20008011605 */
[----:B------:R-:W2:Y:S01]  /*b340*/  LDC R24, c[0x0][0x144] ;  /* 0x00005100ff187b82 */ /* 0x000ea20000000800 */
[----:B------:R-:W-:Y:S01]  /*b350*/  IADD3 R7, P1, RZ, -R8, RZ ;  /* 0x80000008ff077210 */ /* 0x000fe20007f3e0ff */
[----:B------:R-:W-:Y:S01]  /*b360*/  ULDC.64 UR12, c[0x0][0x640] ;  /* 0x00019000000c7ab9 */ /* 0x000fe20000000a00 */
[----:B0-----:R-:W-:Y:S01]  /*b370*/  I2FP.F32.U32 R9, R15 ;  /* 0x0000000f00097245 */ /* 0x001fe20000201000 */
[----:B------:R-:W-:Y:S02]  /*b380*/  ULDC UR10, c[0x0][0x608] ;  /* 0x00018200000a7ab9 */ /* 0x000fe40000000800 */
[----:B------:R-:W-:Y:S01]  /*b390*/  IMAD.X R4, RZ, RZ, ~R4, P1 ;  /* 0x000000ffff047224 */ /* 0x000fe200008e0e04 */
[----:B------:R-:W-:Y:S01]  /*b3a0*/  ISETP.NE.U32.AND P1, PT, RZ, UR12, PT ;  /* 0x0000000cff007c0c */ /* 0x000fe2000bf25070 */
[----:B------:R-:W0:Y:S02]  /*b3b0*/  LDC R21, c[0x0][0x148] ;  /* 0x00005200ff157b82 */ /* 0x000e240000000800 */
[----:B------:R-:W-:Y:S01]  /*b3c0*/  IMAD R6, R4, UR8, RZ ;  /* 0x0000000804067c24 */ /* 0x000fe2000f8e02ff */
[----:B------:R-:W-:Y:S01]  /*b3d0*/  ISETP.NE.AND.EX P1, PT, RZ, UR13, PT, P1 ;  /* 0x0000000dff007c0c */ /* 0x000fe2000bf25310 */
[----:B------:R-:W-:Y:S01]  /*b3e0*/  IMAD.WIDE.U32 R4, R7, UR8, R16 ;  /* 0x0000000807047c25 */ /* 0x000fe2000f8e0010 */
[----:B------:R-:W-:-:S03]  /*b3f0*/  ULDC UR8, c[0x0][0x150] ;  /* 0x0000540000087ab9 */ /* 0x000fc60000000800 */
[----:B------:R-:W-:Y:S02]  /*b400*/  IMAD R7, R7, UR9, R6 ;  /* 0x0000000907077c24 */ /* 0x000fe4000f8e0206 */
[----:B------:R-:W-:Y:S01]  /*b410*/  FMUL R6, R9, UR8 ;  /* 0x0000000809067c20 */ /* 0x000fe20008400000 */
[----:B------:R-:W-:Y:S01]  /*b420*/  ULDC UR8, c[0x0][0x618] ;  /* 0x0001860000087ab9 */ /* 0x000fe20000000800 */
[----:B------:R-:W-:Y:S01]  /*b430*/  ULDC UR9, c[0x0][0x154] ;  /* 0x0000550000097ab9 */ /* 0x000fe20000000800 */
[----:B------:R-:W-:-:S03]  /*b440*/  IMAD.IADD R5, R5, 0x1, R7 ;  /* 0x0000000105057824 */ /* 0x000fc600078e0207 */
[----:B------:R-:W3:Y:S02]  /*b450*/  F2I.U32.TRUNC.NTZ R6, R6 ;  /* 0x0000000600067305 */ /* 0x000ee4000020f000 */
[----:B------:R-:W-:Y:S02]  /*b460*/  SHF.R.U64 R9, R4, UR8, R5 ;  /* 0x0000000804097c19 */ /* 0x000fe40008001205 */
[----:B-1----:R-:W-:-:S05]  /*b470*/  I2FP.F32.U32 R4, R14 ;  /* 0x0000000e00047245 */ /* 0x002fca0000201000 */
[----:B------:R-:W-:Y:S01]  /*b480*/  FMUL R22, R4, UR9 ;  /* 0x0000000904167c20 */ /* 0x000fe20008400000 */
[----:B------:R-:W-:Y:S01]  /*b490*/  SHF.R.U32.HI R4, RZ, UR8, R5 ;  /* 0x00000008ff047c19 */ /* 0x000fe20008011605 */
[----:B------:R-:W-:-:S03]  /*b4a0*/  ULDC UR8, c[0x0][0x658] ;  /* 0x0001960000087ab9 */ /* 0x000fc60000000800 */
[--C-:B------:R-:W-:Y:S01]  /*b4b0*/  SHF.R.U64 R20, R9, UR10, R4.reuse ;  /* 0x0000000a09147c19 */ /* 0x100fe20008001204 */
[----:B------:R-:W1:Y:S01]  /*b4c0*/  F2I.U32.TRUNC.NTZ R22, R22 ;  /* 0x0000001600167305 */ /* 0x000e62000020f000 */
[----:B------:R-:W-:Y:S01]  /*b4d0*/  SHF.R.U32.HI R5, RZ, UR10, R4 ;  /* 0x0000000aff057c19 */ /* 0x000fe20008011604 */
[----:B---3--:R-:W-:-:S03]  /*b4e0*/  IMAD.MOV R6, RZ, RZ, -R6 ;  /* 0x000000ffff067224 */ /* 0x008fc600078e0a06 */
[----:B------:R-:W-:Y:S01]  /*b4f0*/  SHF.R.U64 R18, R20, UR8, R5 ;  /* 0x0000000814127c19 */ /* 0x000fe20008001205 */
[----:B--2---:R-:W-:Y:S01]  /*b500*/  IMAD R15, R24, R6, R15 ;  /* 0x00000006180f7224 */ /* 0x004fe200078e020f */
[----:B------:R-:W-:-:S03]  /*b510*/  SHF.R.U32.HI R23, RZ, UR8, R5 ;  /* 0x00000008ff177c19 */ /* 0x000fc60008011605 */
[----:B------:R-:W-:Y:S02]  /*b520*/  IMAD.MOV.U32 R4, RZ, RZ, R18 ;  /* 0x000000ffff047224 */ /* 0x000fe400078e0012 */
[----:B------:R-:W-:Y:S01]  /*b530*/  IMAD.MOV.U32 R5, RZ, RZ, R23 ;  /* 0x000000ffff057224 */ /* 0x000fe200078e0017 */
[----:B-1----:R-:W-:Y:S06]  /*b540*/  @!P1 BRA `(.L_x_301) ;  /* 0x0000000000289947 */ /* 0x002fec0003800000 */
[----:B------:R-:W-:Y:S02]  /*b550*/  ULDC UR8, c[0x0][0x64c] ;  /* 0x0001930000087ab9 */ /* 0x000fe40000000800 */
[----:B------:R-:W-:-:S05]  /*b560*/  IADD3 R5, P1, R18, UR8, RZ ;  /* 0x0000000812057c10 */ /* 0x000fca000ff3e0ff */
[----:B------:R-:W-:-:S04]  /*b570*/  IMAD.X R23, RZ, RZ, R23, P1 ;  /* 0x000000ffff177224 */ /* 0x000fc800008e0617 */
[----:B------:R-:W-:-:S04]  /*b580*/  IMAD.WIDE.U32 R6, R23, UR12, RZ ;  /* 0x0000000c17067c25 */ /* 0x000fc8000f8e00ff */
[----:B------:R-:W-:-:S04]  /*b590*/  IMAD.WIDE.U32 R6, P1, R5, UR13, R6 ;  /* 0x0000000d05067c25 */ /* 0x000fc8000f820006 */
[----:B------:R-:W-:-:S04]  /*b5a0*/  IMAD.WIDE.U32 R4, R5, UR12, RZ ;  /* 0x0000000c05047c25 */ /* 0x000fc8000f8e00ff */
[----:B------:R-:W-:Y:S01]  /*b5b0*/  IMAD.MOV.U32 R4, RZ, RZ, R7 ;  /* 0x000000ffff047224 */ /* 0x000fe200078e0007 */
[----:B------:R-:W-:Y:S01]  /*b5c0*/  IADD3 RZ, P3, R5, R6, RZ ;  /* 0x0000000605ff7210 */ /* 0x000fe20007f7e0ff */
[----:B------:R-:W-:-:S04]  /*b5d0*/  IMAD.X R5, RZ, RZ, RZ, P1 ;  /* 0x000000ffff057224 */ /* 0x000fc800008e06ff */
[----:B------:R-:W-:-:S08]  /*b5e0*/  IMAD.WIDE.U32.X R4, R23, UR13, R4, P3 ;  /* 0x0000000d17047c25 */ /* 0x000fd000098e0404 */
.L_x_301:
[----:B------:R-:W-:Y:S01]  /*b5f0*/  ISETP.NE.AND P1, PT, R2, 0x1, PT ;  /* 0x000000010200780c */ /* 0x000fe20003f25270 */
[----:B------:R-:W-:Y:S01]  /*b600*/  ULDC UR8, c[0x0][0x648] ;  /* 0x0001920000087ab9 */ /* 0x000fe20000000800 */
[----:B------:R-:W-:Y:S01]  /*b610*/  LOP3.LUT R20, R20, UR6, RZ, 0xc0, !PT ;  /* 0x0000000614147c12 */ /* 0x000fe2000f8ec0ff */
[----:B------:R-:W-:Y:S01]  /*b620*/  IMAD.MOV R22, RZ, RZ, -R22 ;  /* 0x000000ffff167224 */ /* 0x000fe200078e0a16 */
[----:B------:R-:W-:Y:S01]  /*b630*/  SHF.R.U64 R5, R4, UR8, R5 ;  /* 0x0000000804057c19 */ /* 0x000fe20008001205 */
[----:B------:R-:W-:Y:S01]  /*b640*/  ULDC UR8, c[0x0][0x638] ;  /* 0x00018e0000087ab9 */ /* 0x000fe20000000800 */
[----:B------:R-:W-:Y:S01]  /*b650*/  LOP3.LUT R9, R9, UR4, RZ, 0xc0, !PT ;  /* 0x0000000409097c12 */ /* 0x000fe2000f8ec0ff */
[----:B------:R-:W-:Y:S01]  /*b660*/  ULDC UR9, c[0x0][0x610] ;  /* 0x0001840000097ab9 */ /* 0x000fe20000000800 */
[----:B------:R-:W-:Y:S02]  /*b670*/  IMAD.MOV.U32 R4, RZ, RZ, 0x1 ;  /* 0x00000001ff047424 */ /* 0x000fe400078e00ff */
[----:B------:R-:W-:-:S02]  /*b680*/  IMAD.MOV R7, RZ, RZ, -R5 ;  /* 0x000000ffff077224 */ /* 0x000fc400078e0a05 */
[----:B------:R-:W-:Y:S02]  /*b690*/  IMAD R20, R5, UR5, R20 ;  /* 0x0000000505147c24 */ /* 0x000fe4000f8e0214 */
[----:B0-----:R-:W-:Y:S02]  /*b6a0*/  @P1 IMAD R15, R21, R22, R14 ;  /* 0x00000016150f1224 */ /* 0x001fe400078e020e */
[----:B------:R-:W-:Y:S01]  /*b6b0*/  IMAD R18, R7, UR8, R18 ;  /* 0x0000000807127c24 */ /* 0x000fe2000f8e0212 */
[----:B------:R-:W-:Y:S01]  /*b6c0*/  ULDC UR8, c[0x0][0x600] ;  /* 0x0001800000087ab9 */ /* 0x000fe20000000800 */
[----:B------:R-:W-:Y:S02]  /*b6d0*/  IMAD R15, R20, UR9, R15 ;  /* 0x00000009140f7c24 */ /* 0x000fe4000f8e020f */
[----:B------:R-:W-:-:S05]  /*b6e0*/  IMAD R18, R18, UR8, R9 ;  /* 0x0000000812127c24 */ /* 0x000fca000f8e0209 */
[----:B------:R-:W-:Y:S02]  /*b6f0*/  SEL R9, R18, R15, !P1 ;  /* 0x0000000f12097207 */ /* 0x000fe40004800000 */
[----:B------:R-:W-:-:S07]  /*b700*/  SEL R7, R15, R18, !P1 ;  /* 0x000000120f077207 */ /* 0x000fce0004800000 */
.L_x_299:
[----:B------:R-:W-:Y:S05]  /*b710*/  BSYNC B1 ;  /* 0x0000000000017941 */ /* 0x000fea0003800000 */
.L_x_298:
[----:B------:R-:W-:-:S13]  /*b720*/  LOP3.LUT P1, RZ, R4, 0xff, RZ, 0xc0, !PT ;  /* 0x000000ff04ff7812 */ /* 0x000fda000782c0ff */
[----:B------:R-:W-:Y:S05]  /*b730*/  @P1 BRA `(.L_x_302) ;  /* 0xfffffff4001c1947 */ /* 0x000fea000383ffff */
[----:B------:R-:W-:Y:S05]  /*b740*/  BSYNC B0 ;  /* 0x0000000000007941 */ /* 0x000fea0003800000 */
.L_x_290:
[----:B------:R-:W-:-:S03]  /*b750*/  UMOV UR8, 0xffffffff ;  /* 0xffffffff00087882 */ /* 0x000fc60000000000 */
[----:B------:R-:W-:Y:S05]  /*b760*/  BRA.DIV UR8, `(.L_x_303) ;  /* 0x0000000208f47947 */ /* 0x000fea000b800000 */
[----:B------:R-:W-:-:S13]  /*b770*/  ELECT P6, URZ, PT ;  /* 0x00000000003f782f */ /* 0x000fda00038c0000 */
.L_x_316:
[----:B------:R-:W-:Y:S04]  /*b780*/  BSSY B0, `(.L_x_304) ;  /* 0x0000022000007945 */ /* 0x000fe80003800000 */
[----:B------:R-:W-:Y:S05]  /*b790*/  @!P6 BRA `(.L_x_305) ;  /* 0x000000000080e947 */ /* 0x000fea0003800000 */
[----:B------:R-:W-:-:S04]  /*b7a0*/  LOP3.LUT R19, R19, 0x2, RZ, 0xfc, !PT ;  /* 0x0000000213137812 */ /* 0x000fc800078efcff */
[----:B------:R-:W-:-:S13]  /*b7b0*/  ISETP.NE.AND P0, PT, R19, 0x3, PT ;  /* 0x000000031300780c */ /* 0x000fda0003f05270 */
[----:B------:R-:W-:Y:S05]  /*b7c0*/  @!P0 BRA `(.L_x_306) ;  /* 0x0000000000048947 */ /* 0x000fea0003800000 */
[----:B------:R-:W-:Y:S01]  /*b7d0*/  BPT.TRAP 0x1 ;  /* 0x000000040000795c */ /* 0x000fe20000300000 */
.L_x_306:
[----:B------:R-:W0:Y:S01]  /*b7e0*/  S2R R3, SR_CgaCtaId ;  /* 0x0000000000037919 */ /* 0x000e220000008800 */
[----:B------:R-:W-:-:S04]  /*b7f0*/  MOV R2, 0x400 ;  /* 0x0000040000027802 */ /* 0x000fc80000000f00 */
[----:B0-----:R-:W-:Y:S02]  /*b800*/  LEA R3, R3, R2, 0x18 ;  /* 0x0000000203037211 */ /* 0x001fe400078ec0ff */
[----:B------:R-:W-:-:S03]  /*b810*/  SHF.L.U32 R2, R0, 0x1f, RZ ;  /* 0x0000001f00027819 */ /* 0x000fc600000006ff */
[----:B------:R-:W-:-:S04]  /*b820*/  VIADD R3, R3, 0x18 ;  /* 0x0000001803037836 */ /* 0x000fc80000000000 */
[C---:B------:R-:W-:Y:S02]  /*b830*/  IMAD R7, R12.reuse, 0x8, R3 ;  /* 0x000000080c077824 */ /* 0x040fe400078e0203 */
[----:B------:R-:W-:Y:S02]  /*b840*/  VIADD R12, R12, 0x1 ;  /* 0x000000010c0c7836 */ /* 0x000fe40000000000 */
[----:B------:R-:W0:Y:S03]  /*b850*/  SYNCS.PHASECHK.TRANS64.TRYWAIT P0, [R7+URZ], R2 ;  /* 0x00000002070075a7 */ /* 0x000e26000800017f */
[----:B------:R-:W-:-:S04]  /*b860*/  ISETP.NE.AND P1, PT, R12, 0x3, PT ;  /* 0x000000030c00780c */ /* 0x000fc80003f25270 */
[----:B------:R-:W-:Y:S02]  /*b870*/  SEL R5, RZ, 0x1, P1 ;  /* 0x00000001ff057807 */ /* 0x000fe40000800000 */
[----:B------:R-:W-:Y:S02]  /*b880*/  SEL R12, R12, RZ, P1 ;  /* 0x000000ff0c0c7207 */ /* 0x000fe40000800000 */
[----:B------:R-:W-:-:S03]  /*b890*/  LOP3.LUT R5, R0, R5, RZ, 0x3c, !PT ;  /* 0x0000000500057212 */ /* 0x000fc600078e3cff */
[----:B------:R-:W-:Y:S01]  /*b8a0*/  IMAD R9, R12, 0x8, R3 ;  /* 0x000000080c097824 */ /* 0x000fe200078e0203 */
[----:B------:R-:W-:Y:S01]  /*b8b0*/  SHF.L.U32 R4, R5, 0x1f, RZ ;  /* 0x0000001f05047819 */ /* 0x000fe200000006ff */
[----:B0-----:R-:W-:Y:S06]  /*b8c0*/  @!P0 BRA `(.L_x_307) ;  /* 0x0000000000bc8947 */ /* 0x001fec0003800000 */
.L_x_317:
[----:B------:R-:W1:Y:S01]  /*b8d0*/  SYNCS.PHASECHK.TRANS64.TRYWAIT P0, [R9+URZ], R4 ;  /* 0x00000004090075a7 */ /* 0x000e62000800017f */
[----:B------:R-:W-:-:S05]  /*b8e0*/  VIADD R0, R12, 0x1 ;  /* 0x000000010c007836 */ /* 0x000fca0000000000 */
[----:B------:R-:W-:-:S04]  /*b8f0*/  ISETP.NE.AND P1, PT, R0, 0x3, PT ;  /* 0x000000030000780c */ /* 0x000fc80003f25270 */
[----:B0-----:R-:W-:Y:S02]  /*b900*/  SEL R2, RZ, 0x1, P1 ;  /* 0x00000001ff027807 */ /* 0x001fe40000800000 */
[----:B------:R-:W-:Y:S02]  /*b910*/  SEL R0, R0, RZ, P1 ;  /* 0x000000ff00007207 */ /* 0x000fe40000800000 */
[----:B------:R-:W-:Y:S01]  /*b920*/  LOP3.LUT R2, R5, R2, RZ, 0x3c, !PT ;  /* 0x0000000205027212 */ /* 0x000fe200078e3cff */
[----:B-1----:R-:W-:Y:S06]  /*b930*/  @!P0 BRA `(.L_x_308) ;  /* 0x0000000000b48947 */ /* 0x002fec0003800000 */
.L_x_318:
[----:B------:R-:W-:Y:S01]  /*b940*/  IMAD R3, R0, 0x8, R3 ;  /* 0x0000000800037824 */ /* 0x000fe200078e0203 */
[----:B------:R-:W-:-:S07]  /*b950*/  SHF.L.U32 R0, R2, 0x1f, RZ ;  /* 0x0000001f02007819 */ /* 0x000fce00000006ff */
.L_x_309:
[----:B-1----:R1:W2:Y:S02]  /*b960*/  SYNCS.PHASECHK.TRANS64.TRYWAIT P0, [R3+URZ], R0 ;  /* 0x00000000030075a7 */ /* 0x0022a4000800017f */
[----:B--2---:R-:W-:Y:S05]  /*b970*/  @!P0 NANOSLEEP.SYNCS 0x989680 ;  /* 0x009896800000895d */ /* 0x004fea0003900000 */
[----:B------:R-:W2:Y:S02]  /*b980*/  @!P0 SYNCS.PHASECHK.TRANS64 P0, [R3+URZ], R0 ;  /* 0x00000000030085a7 */ /* 0x000ea4000800007f */
[----:B--2---:R-:W-:Y:S05]  /*b990*/  @!P0 BRA `(.L_x_309) ;  /* 0xfffffffc00f08947 */ /* 0x004fea000383ffff */
.L_x_305:
[----:B------:R-:W-:Y:S05]  /*b9a0*/  BSYNC B0 ;  /* 0x0000000000007941 */ /* 0x000fea0003800000 */
.L_x_304:
[----:B------:R-:W-:Y:S05]  /*b9b0*/  EXIT ;  /* 0x000000000000794d */ /* 0x000fea0003800000 */
.L_x_17:
[----:B---3--:R3:W4:Y:S02]  /*b9c0*/  SYNCS.PHASECHK.TRANS64.TRYWAIT P1, [R3+URZ], R0 ;  /* 0x00000000030075a7 */ /* 0x008724000802017f */
[----:B----4-:R-:W-:Y:S05]  /*b9d0*/  @!P1 NANOSLEEP.SYNCS 0x989680 ;  /* 0x009896800000995d */ /* 0x010fea0003900000 */
[----:B------:R-:W4:Y:S02]  /*b9e0*/  @!P1 SYNCS.PHASECHK.TRANS64 P1, [R3+URZ], R0 ;  /* 0x00000000030095a7 */ /* 0x000f24000802007f */
[----:B----4-:R-:W-:Y:S05]  /*b9f0*/  @!P1 BRA `(.L_x_17) ;  /* 0xfffffffc00f09947 */ /* 0x010fea000383ffff */
[----:B------:R-:W-:Y:S05]  /*ba00*/  BRA `(.L_x_16) ;  /* 0xffffff5400f87947 */ /* 0x000fea000383ffff */
.L_x_22:
[----:B-1----:R-:W-:-:S04]  /*ba10*/  IMAD.U32 R4, RZ, RZ, UR9 ;  /* 0x00000009ff047e24 */ /* 0x002fc8000f8e00ff */
[----:B------:R1:W2:Y:S03]  /*ba20*/  SYNCS.PHASECHK.TRANS64.TRYWAIT P1, [R4+URZ], R3 ;  /* 0x00000003040075a7 */ /* 0x0002a6000802017f */
[----:B--2---:R-:W-:Y:S05]  /*ba30*/  @!P1 NANOSLEEP.SYNCS 0x989680 ;  /* 0x009896800000995d */ /* 0x004fea0003900000 */
[----:B------:R-:W2:Y:S02]  /*ba40*/  @!P1 SYNCS.PHASECHK.TRANS64 P1, [R4+URZ], R3 ;  /* 0x00000003040095a7 */ /* 0x000ea4000802007f */
[----:B--2---:R-:W-:Y:S05]  /*ba50*/  @!P1 BRA `(.L_x_22) ;  /* 0xfffffffc00ec9947 */ /* 0x004fea000383ffff */
[----:B------:R-:W-:Y:S05]  /*ba60*/  BRA `(.L_x_21) ;  /* 0xffffff5c00647947 */ /* 0x000fea000383ffff */
.L_x_291:
[----:B------:R-:W-:Y:S01]  /*ba70*/  BSSY B1, `(.L_x_310) ;  /* 0x0000006000017945 */ /* 0x000fe20003800000 */
[----:B------:R-:W-:-:S07]  /*ba80*/  IMAD.MOV.U32 R15, RZ, RZ, -0x1 ;  /* 0xffffffffff0f7424 */ /* 0x000fce00078e00ff */
[----:B------:R-:W-:Y:S05]  /*ba90*/  WARPSYNC.COLLECTIVE R15, `(.L_x_311) ;  /* 0x000000000f0c7348 */ /* 0x000fea0003c00000 */
[----:B------:R-:W-:Y:S02]  /*baa0*/  ELECT P6, UR62, PT ;  /* 0x00000000003e782f */ /* 0x000fe400038c0000 */
[----:B------:R-:W-:Y:S01]  /*bab0*/  MOV R14, UR62 ;  /* 0x0000003e000e7c02 */ /* 0x000fe20008000f00 */
[----:B------:R-:W-:Y:S10]  /*bac0*/  ENDCOLLECTIVE ;  /* 0x000000000000791b */ /* 0x000ff40003800000 */
.L_x_311:
[----:B------:R-:W-:Y:S05]  /*bad0*/  BSYNC B1 ;  /* 0x0000000000017941 */ /* 0x000fea0003800000 */
.L_x_310:
[----:B------:R-:W-:Y:S05]  /*bae0*/  BRA `(.L_x_312) ;  /* 0xfffffff0003c7947 */ /* 0x000fea000383ffff */
.L_x_294:
[----:B0-----:R0:W1:Y:S02]  /*baf0*/  SYNCS.PHASECHK.TRANS64.TRYWAIT P1, [R14+URZ+0x18], R7 ;  /* 0x000018070e0075a7 */ /* 0x001064000802017f */
[----:B-1----:R-:W-:Y:S05]  /*bb00*/  @!P1 NANOSLEEP.SYNCS 0x989680 ;  /* 0x009896800000995d */ /* 0x002fea0003900000 */
[----:B------:R-:W1:Y:S02]  /*bb10*/  @!P1 SYNCS.PHASECHK.TRANS64 P1, [R14+URZ+0x18], R7 ;  /* 0x000018070e0095a7 */ /* 0x000e64000802007f */
[----:B-1----:R-:W-:Y:S05]  /*bb20*/  @!P1 BRA `(.L_x_294) ;  /* 0xfffffffc00f09947 */ /* 0x002fea000383ffff */
[----:B------:R-:W-:Y:S05]  /*bb30*/  BRA `(.L_x_313) ;  /* 0xfffffff000707947 */ /* 0x000fea000383ffff */
.L_x_303:
[----:B------:R-:W-:Y:S01]  /*bb40*/  BSSY B0, `(.L_x_314) ;  /* 0x0000006000007945 */ /* 0x000fe20003800000 */
[----:B------:R-:W-:-:S07]  /*bb50*/  IMAD.MOV.U32 R15, RZ, RZ, -0x1 ;  /* 0xffffffffff0f7424 */ /* 0x000fce00078e00ff */
[----:B------:R-:W-:Y:S05]  /*bb60*/  WARPSYNC.COLLECTIVE R15, `(.L_x_315) ;  /* 0x000000000f0c7348 */ /* 0x000fea0003c00000 */
[----:B------:R-:W-:Y:S02]  /*bb70*/  ELECT P6, UR62, PT ;  /* 0x00000000003e782f */ /* 0x000fe400038c0000 */
[----:B------:R-:W-:Y:S01]  /*bb80*/  MOV R14, UR62 ;  /* 0x0000003e000e7c02 */ /* 0x000fe20008000f00 */
[----:B------:R-:W-:Y:S10]  /*bb90*/  ENDCOLLECTIVE ;  /* 0x000000000000791b */ /* 0x000ff40003800000 */
.L_x_315:
[----:B------:R-:W-:Y:S05]  /*bba0*/  BSYNC B0 ;  /* 0x0000000000007941 */ /* 0x000fea0003800000 */
.L_x_314:
[----:B------:R-:W-:Y:S05]  /*bbb0*/  BRA `(.L_x_316) ;  /* 0xfffffff800f07947 */ /* 0x000fea000383ffff */
.L_x_307:
[----:B0-----:R0:W1:Y:S02]  /*bbc0*/  SYNCS.PHASECHK.TRANS64.TRYWAIT P0, [R7+URZ], R2 ;  /* 0x00000002070075a7 */ /* 0x001064000800017f */
[----:B-1----:R-:W-:Y:S05]  /*bbd0*/  @!P0 NANOSLEEP.SYNCS 0x989680 ;  /* 0x009896800000895d */ /* 0x002fea0003900000 */
[----:B------:R-:W1:Y:S02]  /*bbe0*/  @!P0 SYNCS.PHASECHK.TRANS64 P0, [R7+URZ], R2 ;  /* 0x00000002070085a7 */ /* 0x000e64000800007f */
[----:B-1----:R-:W-:Y:S05]  /*bbf0*/  @!P0 BRA `(.L_x_307) ;  /* 0xfffffffc00f08947 */ /* 0x002fea000383ffff */
[----:B------:R-:W-:Y:S05]  /*bc00*/  BRA `(.L_x_317) ;  /* 0xfffffffc00307947 */ /* 0x000fea000383ffff */
.L_x_308:
[----:B0-----:R0:W1:Y:S02]  /*bc10*/  SYNCS.PHASECHK.TRANS64.TRYWAIT P0, [R9+URZ], R4 ;  /* 0x00000004090075a7 */ /* 0x001064000800017f */
[----:B-1----:R-:W-:Y:S05]  /*bc20*/  @!P0 NANOSLEEP.SYNCS 0x989680 ;  /* 0x009896800000895d */ /* 0x002fea0003900000 */
[----:B------:R-:W1:Y:S02]  /*bc30*/  @!P0 SYNCS.PHASECHK.TRANS64 P0, [R9+URZ], R4 ;  /* 0x00000004090085a7 */ /* 0x000e64000800007f */
[----:B-1----:R-:W-:Y:S05]  /*bc40*/  @!P0 BRA `(.L_x_308) ;  /* 0xfffffffc00f08947 */ /* 0x002fea000383ffff */
[----:B------:R-:W-:Y:S05]  /*bc50*/  BRA `(.L_x_318) ;  /* 0xfffffffc00387947 */ /* 0x000fea000383ffff */
.L_x_319:
[----:B------:R-:W-:-:S00]  /*bc60*/  BRA `(.L_x_319) ;  /* 0xfffffffc00fc7947 */ /* 0x000fc0000383ffff */
[----:B------:R-:W-:-:S00]  /*bc70*/  NOP ;  /* 0x0000000000007918 */ /* 0x000fc00000000000 */
        /* <DEDUP_REMOVED lines=8> */
.L_x_320:


//--------------------- .nv.global.init           --------------------------
	.section	.nv.global.init,"aw",@progbits
.nv.global.init:
	.type		$str$22,@object
	.size		$str$22,($str$23 - $str$22)
$str$22:
        /*0000*/ 	.byte	0x6b, 0x5f, 0x74, 0x69, 0x6c, 0x65, 0x5f, 0x63, 0x6f, 0x75, 0x6e, 0x74, 0x20, 0x3e, 0x3d, 0x20
        /*0010*/ 	.byte	0x31, 0x00
	.type		$str$23,@object
	.size		$str$23,(__unnamed_1 - $str$23)
$str$23:
        /*0012*/ 	.byte	0x2f, 0x74, 0x6d, 0x70, 0x2f, 0x63, 0x75, 0x74, 0x6c, 0x61, 0x73, 0x73, 0x5f, 0x73, 0x77, 0x65
        /*0022*/ 	.byte	0x65, 0x70, 0x5f, 0x73, 0x72, 0x63, 0x2f, 0x69, 0x6e, 0x63, 0x6c, 0x75, 0x64, 0x65, 0x2f, 0x63
        /*0032*/ 	.byte	0x75, 0x74, 0x6c, 0x61, 0x73, 0x73, 0x2f, 0x67, 0x65, 0x6d, 0x6d, 0x2f, 0x63, 0x6f, 0x6c, 0x6c
        /*0042*/ 	.byte	0x65, 0x63, 0x74, 0x69, 0x76, 0x65, 0x2f, 0x73, 0x6d, 0x39, 0x30, 0x5f, 0x6d, 0x6d, 0x61, 0x5f
        /*0052*/ 	.byte	0x74, 0x6d, 0x61, 0x5f, 0x67, 0x6d, 0x6d, 0x61, 0x5f, 0x73, 0x73, 0x5f, 0x77, 0x61, 0x72, 0x70
        /*0062*/ 	.byte	0x73, 0x70, 0x65, 0x63, 0x69, 0x61, 0x6c, 0x69, 0x7a, 0x65, 0x64, 0x2e, 0x68, 0x70, 0x70, 0x00
	.type		__unnamed_1,@object
	.size		__unnamed_1,(.L_0 - __unnamed_1)
__unnamed_1:
        /*0072*/ 	.byte	0x76, 0x6f, 0x69, 0x64, 0x20, 0x63, 0x75, 0x74, 0x6c, 0x61, 0x73, 0x73, 0x3a, 0x3a, 0x67, 0x65
        /* <DEDUP_REMOVED lines=179> */
        /*0bb2*/ 	.byte	0x65, 0x3a, 0x3a, 0x69, 0x64, 0x65, 0x6e, 0x74, 0x69, 0x74, 0x79, 0x5d, 0x00
.L_0:


//--------------------- .nv.shared._ZN7cutlass13device_kernelINS_4gemm6kernel13GemmUniversalIN4cute5tupleIJiiiiEEENS1_10collective13CollectiveMmaINS1_34MainloopSm90TmaGmmaWarpSpecializedILi3ENS5_IJNS4_1CILi1EEESB_SB_EEENS1_35KernelTmaWarpSpecializedCooperativeEEENS5_IJNSA_ILi128EEENSA_ILi256EEESF_EEENS_6half_tENS5_IJlSB_lEEESI_SJ_NS4_8TiledMMAINS4_8MMA_AtomIJNS4_4SM904GMMA26MMA_64x256x16_F32F16F16_SSILNSN_5MajorE0ELSP_0ELNSN_7ScaleInE1ELSQ_1EEEEEENS4_6LayoutINS5_IJNSA_ILi2EEESB_SB_EEENS5_IJSB_NSA_ILi0EEESW_EEEEENS5_IJNS4_10UnderscoreESZ_SZ_EEEEENS4_13SM90_TMA_LOADENS4_14ComposedLayoutINS4_7SwizzleILi3ELi4ELi3EEENS4_18smem_ptr_flag_bitsILi16EEENST_INS5_IJNSA_ILi8EEENSA_ILi64EEEEEENS5_IJS19_SB_EEEEEEEvNS4_8identityES12_S1D_vS1E_EENS_8epilogue10collective6detail29Sm90TmaWarpSpecializedAdapterINS1H_15DefaultEpilogueISI_SJ_SJ_NS1G_6thread17LinearCombinationISI_Li1EffLNS1L_9ScaleType4KindE0ELNS_15FloatRoundStyleE2ESI_EENS1_15EpilogueDefaultEEEEEvvEEEEvNT_6ParamsE --------------------------
	.section	.nv.shared._ZN7cutlass13device_kernelINS_4gemm6kernel13GemmUniversalIN4cute5tupleIJiiiiEEENS1_10collective13CollectiveMmaINS1_34MainloopSm90TmaGmmaWarpSpecializedILi3ENS5_IJNS4_1CILi1EEESB_SB_EEENS1_35KernelTmaWarpSpecializedCooperativeEEENS5_IJNSA_ILi128EEENSA_ILi256EEESF_EEENS_6half_tENS5_IJlSB_lEEESI_SJ_NS4_8TiledMMAINS4_8MMA_AtomIJNS4_4SM904GMMA26MMA_64x256x16_F32F16F16_SSILNSN_5MajorE0ELSP_0ELNSN_7ScaleInE1ELSQ_1EEEEEENS4_6LayoutINS5_IJNSA_ILi2EEESB_SB_EEENS5_IJSB_NSA_ILi0EEESW_EEEEENS5_IJNS4_10UnderscoreESZ_SZ_EEEEENS4_13SM90_TMA_LOADENS4_14ComposedLayoutINS4_7SwizzleILi3ELi4ELi3EEENS4_18smem_ptr_flag_bitsILi16EEENST_INS5_IJNSA_ILi8EEENSA_ILi64EEEEEENS5_IJS19_SB_EEEEEEEvNS4_8identityES12_S1D_vS1E_EENS_8epilogue10collective6detail29Sm90TmaWarpSpecializedAdapterINS1H_15DefaultEpilogueISI_SJ_SJ_NS1G_6thread17LinearCombinationISI_Li1EffLNS1L_9ScaleType4KindE0ELNS_15FloatRoundStyleE2ESI_EENS1_15EpilogueDefaultEEEEEvvEEEEvNT_6ParamsE,"aw",@nobits
	.sectionflags	@""
	.align	16
	.zero		1024


//--------------------- .nv.shared.reserved.0     --------------------------
	.section	.nv.shared.reserved.0,"aw",@nobits
	.weak		__nv_reservedSMEM_offset_0_alias
	.size		__nv_reservedSMEM_offset_0_alias, 0, 0
	.other		__nv_reservedSMEM_offset_0_alias,@"STO_CUDA_RESERVED_SHARED STV_DEFAULT"
__nv_reservedSMEM_offset_0_alias:
	.zero		0


//--------------------- .nv.global                --------------------------
	.section	.nv.global,"aw",@nobits
.nv.global:
	.type		_ZN39_INTERNAL_fac873a2_4_k_cu_681ddab4_29004cute1_E,@object
	.size		_ZN39_INTERNAL_fac873a2_4_k_cu_681ddab4_29004cute1_E,(_ZN39_INTERNAL_fac873a2_4_k_cu_681ddab4_29004cuda3std3__45__cpo6cbeginE - _ZN39_INTERNAL_fac873a2_4_k_cu_681ddab4_29004cute1_E)
_ZN39_INTERNAL_fac873a2_4_k_cu_681ddab4_29004cute1_E:
	.zero		1
	.type		_ZN39_INTERNAL_fac873a2_4_k_cu_681ddab4_29004cuda3std3__45__cpo6cbeginE,@object
	.size		_ZN39_INTERNAL_fac873a2_4_k_cu_681ddab4_29004cuda3std3__45__cpo6cbeginE,(_ZN39_INTERNAL_fac873a2_4_k_cu_681ddab4_29004cuda3std3__48in_placeE - _ZN39_INTERNAL_fac873a2_4_k_cu_681ddab4_29004cuda3std3__45__cpo6cbeginE)
_ZN39_INTERNAL_fac873a2_4_k_cu_681ddab4_29004cuda3std3__45__cpo6cbeginE:
	.zero		1
	.type		_ZN39_INTERNAL_fac873a2_4_k_cu_681ddab4_29004cuda3std3__48in_placeE,@object
	.size		_ZN39_INTERNAL_fac873a2_4_k_cu_681ddab4_29004cuda3std3__48in_placeE,(_ZN39_INTERNAL_fac873a2_4_k_cu_681ddab4_29004cuda3std6ranges3__45__cpo9iter_moveE - _ZN39_INTERNAL_fac873a2_4_k_cu_681ddab4_29004cuda3std3__48in_placeE)
_ZN39_INTERNAL_fac873a2_4_k_cu_681ddab4_29004cuda3std3__48in_placeE:
	.zero		1
	.type		_ZN39_INTERNAL_fac873a2_4_k_cu_681ddab4_29004cuda3std6ranges3__45__cpo9iter_moveE,@object
	.size		_ZN39_INTERNAL_fac873a2_4_k_cu_681ddab4_29004cuda3std6ranges3__45__cpo9iter_moveE,(_ZN39_INTERNAL_fac873a2_4_k_cu_681ddab4_29004cuda3std3__45__cpo5beginE - _ZN39_INTERNAL_fac873a2_4_k_cu_681ddab4_29004cuda3std6ranges3__45__cpo9iter_moveE)
_ZN39_INTERNAL_fac873a2_4_k_cu_681ddab4_29004cuda3std6ranges3__45__cpo9iter_moveE:
	.zero		1
	.type		_ZN39_INTERNAL_fac873a2_4_k_cu_681ddab4_29004cuda3std3__45__cpo5beginE,@object
	.size		_ZN39_INTERNAL_fac873a2_4_k_cu_681ddab4_29004cuda3std3__45__cpo5beginE,(_ZN39_INTERNAL_fac873a2_4_k_cu_681ddab4_29004cuda3std3__441_GLOBAL__N__fac873a2_4_k_cu_681ddab4_29006ignoreE - _ZN39_INTERNAL_fac873a2_4_k_cu_681ddab4_29004cuda3std3__45__cpo5beginE)
_ZN39_INTERNAL_fac873a2_4_k_cu_681ddab4_29004cuda3std3__45__cpo5beginE:
	.zero		1
	.type		_ZN39_INTERNAL_fac873a2_4_k_cu_681ddab4_29004cuda3std3__441_GLOBAL__N__fac873a2_4_k_cu_681ddab4_29006ignoreE,@object
	.size		_ZN39_INTERNAL_fac873a2_4_k_cu_681ddab4_29004cuda3std3__441_GLOBAL__N__fac873a2_4_k_cu_681ddab4_29006ignoreE,(_ZN39_INTERNAL_fac873a2_4_k_cu_681ddab4_29004cute7productE - _ZN39_INTERNAL_fac873a2_4_k_cu_681ddab4_29004cuda3std3__441_GLOBAL__N__fac873a2_4_k_cu_681ddab4_29006ignoreE)
_ZN39_INTERNAL_fac873a2_4_k_cu_681ddab4_29004cuda3std3__441_GLOBAL__N__fac873a2_4_k_cu_681ddab4_29006ignoreE:
	.zero		1
	.type		_ZN39_INTERNAL_fac873a2_4_k_cu_681ddab4_29004cute7productE,@object
	.size		_ZN39_INTERNAL_fac873a2_4_k_cu_681ddab4_29004cute7productE,(_ZN39_INTERNAL_fac873a2_4_k_cu_681ddab4_29004cuda3std3__45__cpo3endE - _ZN39_INTERNAL_fac873a2_4_k_cu_681ddab4_29004cute7productE)
_ZN39_INTERNAL_fac873a2_4_k_cu_681ddab4_29004cute7productE:
	.zero		1
	.type		_ZN39_INTERNAL_fac873a2_4_k_cu_681ddab4_29004cuda3std3__45__cpo3endE,@object
	.size		_ZN39_INTERNAL_fac873a2_4_k_cu_681ddab4_29004cuda3std3__45__cpo3endE,(_ZN39_INTERNAL_fac873a2_4_k_cu_681ddab4_29004cuda3std3__419piecewise_constructE - _ZN39_INTERNAL_fac873a2_4_k_cu_681ddab4_29004cuda3std3__45__cpo3endE)
_ZN39_INTERNAL_fac873a2_4_k_cu_681ddab4_29004cuda3std3__45__cpo3endE:
	.zero		1
	.type		_ZN39_INTERNAL_fac873a2_4_k_cu_681ddab4_29004cuda3std3__419piecewise_constructE,@object
	.size		_ZN39_INTERNAL_fac873a2_4_k_cu_681ddab4_29004cuda3std3__419piecewise_constructE,(_ZN39_INTERNAL_fac873a2_4_k_cu_681ddab4_29004cuda3std3__45__cpo4cendE - _ZN39_INTERNAL_fac873a2_4_k_cu_681ddab4_29004cuda3std3__419piecewise_constructE)
_ZN39_INTERNAL_fac873a2_4_k_cu_681ddab4_29004cuda3std3__419piecewise_constructE:
	.zero		1
	.type		_ZN39_INTERNAL_fac873a2_4_k_cu_681ddab4_29004cuda3std3__45__cpo4cendE,@object
	.size		_ZN39_INTERNAL_fac873a2_4_k_cu_681ddab4_29004cuda3std3__45__cpo4cendE,(_ZN39_INTERNAL_fac873a2_4_k_cu_681ddab4_29004cuda3std6ranges3__45__cpo4swapE - _ZN39_INTERNAL_fac873a2_4_k_cu_681ddab4_29004cuda3std3__45__cpo4cendE)
_ZN39_INTERNAL_fac873a2_4_k_cu_681ddab4_29004cuda3std3__45__cpo4cendE:
	.zero		1
	.type		_ZN39_INTERNAL_fac873a2_4_k_cu_681ddab4_29004cuda3std6ranges3__45__cpo4swapE,@object
	.size		_ZN39_INTERNAL_fac873a2_4_k_cu_681ddab4_29004cuda3std6ranges3__45__cpo4swapE,(.L_8 - _ZN39_INTERNAL_fac873a2_4_k_cu_681ddab4_29004cuda3std6ranges3__45__cpo4swapE)
_ZN39_INTERNAL_fac873a2_4_k_cu_681ddab4_29004cuda3std6ranges3__45__cpo4swapE:
	.zero		1
.L_8:


//--------------------- .nv.constant0._ZN7cutlass13device_kernelINS_4gemm6kernel13GemmUniversalIN4cute5tupleIJiiiiEEENS1_10collective13CollectiveMmaINS1_34MainloopSm90TmaGmmaWarpSpecializedILi3ENS5_IJNS4_1CILi1EEESB_SB_EEENS1_35KernelTmaWarpSpecializedCooperativeEEENS5_IJNSA_ILi128EEENSA_ILi256EEESF_EEENS_6half_tENS5_IJlSB_lEEESI_SJ_NS4_8TiledMMAINS4_8MMA_AtomIJNS4_4SM904GMMA26MMA_64x256x16_F32F16F16_SSILNSN_5MajorE0ELSP_0ELNSN_7ScaleInE1ELSQ_1EEEEEENS4_6LayoutINS5_IJNSA_ILi2EEESB_SB_EEENS5_IJSB_NSA_ILi0EEESW_EEEEENS5_IJNS4_10UnderscoreESZ_SZ_EEEEENS4_13SM90_TMA_LOADENS4_14ComposedLayoutINS4_7SwizzleILi3ELi4ELi3EEENS4_18smem_ptr_flag_bitsILi16EEENST_INS5_IJNSA_ILi8EEENSA_ILi64EEEEEENS5_IJS19_SB_EEEEEEEvNS4_8identityES12_S1D_vS1E_EENS_8epilogue10collective6detail29Sm90TmaWarpSpecializedAdapterINS1H_15DefaultEpilogueISI_SJ_SJ_NS1G_6thread17LinearCombinationISI_Li1EffLNS1L_9ScaleType4KindE0ELNS_15FloatRoundStyleE2ESI_EENS1_15EpilogueDefaultEEEEEvvEEEEvNT_6ParamsE --------------------------
	.section	.nv.constant0._ZN7cutlass13device_kernelINS_4gemm6kernel13GemmUniversalIN4cute5tupleIJiiiiEEENS1_10collective13CollectiveMmaINS1_34MainloopSm90TmaGmmaWarpSpecializedILi3ENS5_IJNS4_1CILi1EEESB_SB_EEENS1_35KernelTmaWarpSpecializedCooperativeEEENS5_IJNSA_ILi128EEENSA_ILi256EEESF_EEENS_6half_tENS5_IJlSB_lEEESI_SJ_NS4_8TiledMMAINS4_8MMA_AtomIJNS4_4SM904GMMA26MMA_64x256x16_F32F16F16_SSILNSN_5MajorE0ELSP_0ELNSN_7ScaleInE1ELSQ_1EEEEEENS4_6LayoutINS5_IJNSA_ILi2EEESB_SB_EEENS5_IJSB_NSA_ILi0EEESW_EEEEENS5_IJNS4_10UnderscoreESZ_SZ_EEEEENS4_13SM90_TMA_LOADENS4_14ComposedLayoutINS4_7SwizzleILi3ELi4ELi3EEENS4_18smem_ptr_flag_bitsILi16EEENST_INS5_IJNSA_ILi8EEENSA_ILi64EEEEEENS5_IJS19_SB_EEEEEEEvNS4_8identityES12_S1D_vS1E_EENS_8epilogue10collective6detail29Sm90TmaWarpSpecializedAdapterINS1H_15DefaultEpilogueISI_SJ_SJ_NS1G_6thread17LinearCombinationISI_Li1EffLNS1L_9ScaleType4KindE0ELNS_15FloatRoundStyleE2ESI_EENS1_15EpilogueDefaultEEEEEvvEEEEvNT_6ParamsE,"a",@progbits
	.sectionflags	@""
	.align	4
.nv.constant0._ZN7cutlass13device_kernelINS_4gemm6kernel13GemmUniversalIN4cute5tupleIJiiiiEEENS1_10collective13CollectiveMmaINS1_34MainloopSm90TmaGmmaWarpSpecializedILi3ENS5_IJNS4_1CILi1EEESB_SB_EEENS1_35KernelTmaWarpSpecializedCooperativeEEENS5_IJNSA_ILi128EEENSA_ILi256EEESF_EEENS_6half_tENS5_IJlSB_lEEESI_SJ_NS4_8TiledMMAINS4_8MMA_AtomIJNS4_4SM904GMMA26MMA_64x256x16_F32F16F16_SSILNSN_5MajorE0ELSP_0ELNSN_7ScaleInE1ELSQ_1EEEEEENS4_6LayoutINS5_IJNSA_ILi2EEESB_SB_EEENS5_IJSB_NSA_ILi0EEESW_EEEEENS5_IJNS4_10UnderscoreESZ_SZ_EEEEENS4_13SM90_TMA_LOADENS4_14ComposedLayoutINS4_7SwizzleILi3ELi4ELi3EEENS4_18smem_ptr_flag_bitsILi16EEENST_INS5_IJNSA_ILi8EEENSA_ILi64EEEEEENS5_IJS19_SB_EEEEEEEvNS4_8identityES12_S1D_vS1E_EENS_8epilogue10collective6detail29Sm90TmaWarpSpecializedAdapterINS1H_15DefaultEpilogueISI_SJ_SJ_NS1G_6thread17LinearCombinationISI_Li1EffLNS1L_9ScaleType4KindE0ELNS_15FloatRoundStyleE2ESI_EENS1_15EpilogueDefaultEEEEEvvEEEEvNT_6ParamsE:
	.zero		1664


//--------------------- SYMBOLS --------------------------

	.type		.nv.reservedSmem.offset0,@object
	.size		.nv.reservedSmem.offset0,0x4
	.type		__assertfail,@function
